	.target	sm_100a

	.elftype	@"ET_EXEC"


//--------------------- .note.nv.tkinfo           --------------------------
	.section	.note.nv.tkinfo,"",@"SHT_NOTE"
	.sectionflags	@"SHF_NOTE_NV_TKINFO"
	.tkinfo
        /*0018*/ 	.word	0x00000081
        /*0030*/ 	.string	""
        /*0030*/ 	.string	"ptxas-blackwell"
        /*0030*/ 	.string	"Cuda compilation tools, release 12.9, V12.9.86"
        /*0030*/ 	.string	"Build cuda_12.9.r12.9/compiler.36037853_0"
        /*0030*/ 	.string	"-v  -suppress-debug-info  -lineinfo  -arch sm_100a "



//--------------------- .note.nv.cuver            --------------------------
	.section	.note.nv.cuver,"",@"SHT_NOTE"
	.sectionflags	@"SHF_NOTE_NV_CUVER"
        /*0018*/ 	.short	0x0001
        /*001a*/ 	.short	0x0064
        /*001c*/ 	.short	0x0001
        /*001e*/ 	.short	0x0000
        /*0020*/ 	.short	0x0001
        /*0022*/ 	.short	0x0000


//--------------------- .nv.info                  --------------------------
	.section	.nv.info,"",@"SHT_CUDA_INFO"
	.align	4


	//----- nvinfo : EIATTR_REGCOUNT
	.align		4
        /*0000*/ 	.byte	0x04, 0x2f
        /*0002*/ 	.short	(.L_4 - .L_3)
	.align		4
.L_3:
        /*0004*/ 	.word	index@(gluon_mma)
        /*0008*/ 	.word	0x000000ff


	//----- nvinfo : EIATTR_FRAME_SIZE
	.align		4
.L_4:
        /*000c*/ 	.byte	0x04, 0x11
        /*000e*/ 	.short	(.L_6 - .L_5)
	.align		4
.L_5:
        /*0010*/ 	.word	index@($__internal_2_$__cuda_sm10x_tcgen05_guardrail_trap_unallocated_columns_being_dealloced)
        /*0014*/ 	.word	0x000001c0


	//----- nvinfo : EIATTR_FRAME_SIZE
	.align		4
.L_6:
        /*0018*/ 	.byte	0x04, 0x11
        /*001a*/ 	.short	(.L_8 - .L_7)
	.align		4
.L_7:
        /*001c*/ 	.word	index@($__internal_1_$__cuda_sm10x_tcgen05_guardrail_trap_phase_invalid_during_alloc)
        /*0020*/ 	.word	0x000001c0


	//----- nvinfo : EIATTR_FRAME_SIZE
	.align		4
.L_8:
        /*0024*/ 	.byte	0x04, 0x11
        /*0026*/ 	.short	(.L_10 - .L_9)
	.align		4
.L_9:
        /*0028*/ 	.word	index@($__internal_0_$__cuda_sm10x_tcgen05_guardrail_trap_col_being_dealloced_not_returned_by_alloc)
        /*002c*/ 	.word	0x000001c0


	//----- nvinfo : EIATTR_FRAME_SIZE
	.align		4
.L_10:
        /*0030*/ 	.byte	0x04, 0x11
        /*0032*/ 	.short	(.L_12 - .L_11)
	.align		4
.L_11:
        /*0034*/ 	.word	index@(gluon_mma)
        /*0038*/ 	.word	0x000001c0


	//----- nvinfo : EIATTR_MIN_STACK_SIZE
	.align		4
.L_12:
        /*003c*/ 	.byte	0x04, 0x12
        /*003e*/ 	.short	(.L_14 - .L_13)
	.align		4
.L_13:
        /*0040*/ 	.word	index@(gluon_mma)
        /*0044*/ 	.word	0x000001c0
.L_14:


//--------------------- .nv.info.gluon_mma        --------------------------
	.section	.nv.info.gluon_mma,"",@"SHT_CUDA_INFO"
	.sectionflags	@""
	.align	4


	//----- nvinfo : EIATTR_CUDA_API_VERSION
	.align		4
        /*0000*/ 	.byte	0x04, 0x37
        /*0002*/ 	.short	(.L_16 - .L_15)
.L_15:
        /*0004*/ 	.word	0x00000081


	//----- nvinfo : EIATTR_KPARAM_INFO
	.align		4
.L_16:
        /*0008*/ 	.byte	0x04, 0x17
        /*000a*/ 	.short	(.L_18 - .L_17)
.L_17:
        /*000c*/ 	.word	0x00000000
        /*0010*/ 	.short	0x0004
        /*0012*/ 	.short	0x0020
        /*0014*/ 	.byte	0x00, 0xf4, 0x21, 0x00


	//----- nvinfo : EIATTR_KPARAM_INFO
	.align		4
.L_18:
        /*0018*/ 	.byte	0x04, 0x17
        /*001a*/ 	.short	(.L_20 - .L_19)
.L_19:
        /*001c*/ 	.word	0x00000000
        /*0020*/ 	.short	0x0003
        /*0022*/ 	.short	0x0018
        /*0024*/ 	.byte	0x00, 0xf4, 0x21, 0x00


	//----- nvinfo : EIATTR_KPARAM_INFO
	.align		4
.L_20:
        /*0028*/ 	.byte	0x04, 0x17
        /*002a*/ 	.short	(.L_22 - .L_21)
.L_21:
        /*002c*/ 	.word	0x00000000
        /*0030*/ 	.short	0x0002
        /*0032*/ 	.short	0x0010
        /*0034*/ 	.byte	0x00, 0xf4, 0x21, 0x00


	//----- nvinfo : EIATTR_KPARAM_INFO
	.align		4
.L_22:
        /*0038*/ 	.byte	0x04, 0x17
        /*003a*/ 	.short	(.L_24 - .L_23)
.L_23:
        /*003c*/ 	.word	0x00000000
        /*0040*/ 	.short	0x0001
        /*0042*/ 	.short	0x0008
        /*0044*/ 	.byte	0x00, 0xf4, 0x21, 0x00


	//----- nvinfo : EIATTR_KPARAM_INFO
	.align		4
.L_24:
        /*0048*/ 	.byte	0x04, 0x17
        /*004a*/ 	.short	(.L_26 - .L_25)
.L_25:
        /*004c*/ 	.word	0x00000000
        /*0050*/ 	.short	0x0000
        /*0052*/ 	.short	0x0000
        /*0054*/ 	.byte	0x00, 0xf4, 0x21, 0x00


	//----- nvinfo : EIATTR_AT_ENTRY_FRAGMENTS
	.align		4
.L_26:
        /*0058*/ 	.byte	0x04, 0x4f
        /*005a*/ 	.short	(.L_28 - .L_27)


	//   ....[0]....
.L_27:
        /*005c*/ 	.word	0x00000004


	//----- nvinfo : EIATTR_RESERVED_SMEM_USED
	.align		4
.L_28:
        /*0060*/ 	.byte	0x01, 0x41
	.zero		2


	//----- nvinfo : EIATTR_SPARSE_MMA_MASK
	.align		4
        /*0064*/ 	.byte	0x03, 0x50
        /*0066*/ 	.short	0x0000


	//----- nvinfo : EIATTR_TCGEN05_1CTA_USED
	.align		4
        /*0068*/ 	.byte	0x01, 0x51
	.zero		2


	//----- nvinfo : EIATTR_MAXREG_COUNT
	.align		4
        /*006c*/ 	.byte	0x03, 0x1b
        /*006e*/ 	.short	0x00ff


	//----- nvinfo : EIATTR_NUM_BARRIERS
	.align		4
        /*0070*/ 	.byte	0x02, 0x4c
        /*0072*/ 	.byte	0x01
	.zero		1


	//----- nvinfo : EIATTR_ANNOTATIONS
	.align		4
        /*0074*/ 	.byte	0x04, 0x55
        /*0076*/ 	.short	(.L_30 - .L_29)


	//   ....[0]....
.L_29:
        /*0078*/ 	.word	0x00000001
        /*007c*/ 	.byte	0xf0, 0x16, 0x00, 0x00, 0x01, 0x00, 0x00, 0x00, 0x20, 0x17, 0x00, 0x00, 0x01, 0x00, 0x00, 0x00
        /* <DEDUP_REMOVED lines=70> */
        /*04ec*/ 	.byte	0xd0, 0x6d, 0x00, 0x00, 0x01, 0x00, 0x00, 0x00, 0x40, 0x6e, 0x00, 0x00


	//----- nvinfo : EIATTR_INT_WARP_WIDE_INSTR_OFFSETS
	.align		4
.L_30:
        /*04f8*/ 	.byte	0x04, 0x31
        /*04fa*/ 	.short	(.L_32 - .L_31)


	//   ....[0]....
.L_31:
        /*04fc*/ 	.word	0x00003040


	//   ....[1]....
        /*0500*/ 	.word	0x00003080


	//   ....[2]....
        /*0504*/ 	.word	0x00003aa0


	//   ....[3]....
        /*0508*/ 	.word	0x00003ab0


	//   ....[4]....
        /*050c*/ 	.word	0x000072e0


	//   ....[5]....
        /*0510*/ 	.word	0x00007330


	//----- nvinfo : EIATTR_COOP_GROUP_MASK_REGIDS
	.align		4
.L_32:
        /*0514*/ 	.byte	0x04, 0x29
        /*0516*/ 	.short	(.L_34 - .L_33)


	//   ....[0]....
.L_33:
        /*0518*/ 	.word	0xffffffff


	//   ....[1]....
        /*051c*/ 	.word	0xffffffff


	//   ....[2]....
        /*0520*/ 	.word	0xffffffff


	//   ....[3]....
        /*0524*/ 	.word	0xffffffff


	//----- nvinfo : EIATTR_COOP_GROUP_INSTR_OFFSETS
	.align		4
.L_34:
        /*0528*/ 	.byte	0x04, 0x28
        /*052a*/ 	.short	(.L_36 - .L_35)


	//   ....[0]....
.L_35:
        /*052c*/ 	.word	0x00000060


	//   ....[1]....
        /*0530*/ 	.word	0x00000320


	//   ....[2]....
        /*0534*/ 	.word	0x00007170


	//   ....[3]....
        /*0538*/ 	.word	0x000073e0


	//----- nvinfo : EIATTR_VRC_CTA_INIT_COUNT
	.align		4
.L_36:
        /*053c*/ 	.byte	0x02, 0x4a
        /*053e*/ 	.byte	0x80
	.zero		1


	//----- nvinfo : EIATTR_MBARRIER_INSTR_OFFSETS
	.align		4
        /*0540*/ 	.byte	0x04, 0x39
        /*0542*/ 	.short	(.L_38 - .L_37)


	//   ....[0]....
.L_37:
        /*0544*/ 	.word	0x00003480
        /*0548*/ 	.word	0x000000ff
        /*054c*/ 	.word	0x00020000
        /*0550*/ 	.short	0x0100
        /*0552*/ 	.byte	0x05
	.zero		1


	//   ....[1]....
        /*0554*/ 	.word	0x00003b40
        /*0558*/ 	.word	0x000000ff
        /*055c*/ 	.word	0x00020000
        /*0560*/ 	.short	0x010a
        /*0562*/ 	.byte	0x05
	.zero		1


	//   ....[2]....
        /*0564*/ 	.word	0x00003c60
        /*0568*/ 	.word	0x000000ff
        /*056c*/ 	.word	0x00020000
        /*0570*/ 	.short	0x0108
        /*0572*/ 	.byte	0x05
	.zero		1


	//   ....[3]....
        /*0574*/ 	.word	0x00007400
        /*0578*/ 	.word	0x000000ff
        /*057c*/ 	.word	0x00020000
        /*0580*/ 	.short	0x010a
        /*0582*/ 	.byte	0x05
	.zero		1


	//----- nvinfo : EIATTR_NUM_MBARRIERS
	.align		4
.L_38:
        /*0584*/ 	.byte	0x03, 0x38
        /*0586*/ 	.short	0x0001


	//----- nvinfo : EIATTR_EXIT_INSTR_OFFSETS
	.align		4
        /*0588*/ 	.byte	0x04, 0x1c
        /*058a*/ 	.short	(.L_40 - .L_39)


	//   ....[0]....
.L_39:
        /*058c*/ 	.word	0x000073f0


	//----- nvinfo : EIATTR_REQNTID
	.align		4
.L_40:
        /*0590*/ 	.byte	0x04, 0x10
        /*0592*/ 	.short	(.L_42 - .L_41)
.L_41:
        /*0594*/ 	.word	0x00000100
        /*0598*/ 	.word	0x00000001
        /*059c*/ 	.word	0x00000001


	//----- nvinfo : EIATTR_CRS_STACK_SIZE
	.align		4
.L_42:
        /*05a0*/ 	.byte	0x04, 0x1e
        /*05a2*/ 	.short	(.L_44 - .L_43)
.L_43:
        /*05a4*/ 	.word	0x00000000


	//----- nvinfo : EIATTR_CBANK_PARAM_SIZE
	.align		4
.L_44:
        /*05a8*/ 	.byte	0x03, 0x19
        /*05aa*/ 	.short	0x0028


	//----- nvinfo : EIATTR_PARAM_CBANK
	.align		4
        /*05ac*/ 	.byte	0x04, 0x0a
        /*05ae*/ 	.short	(.L_46 - .L_45)
	.align		4
.L_45:
        /*05b0*/ 	.word	index@(.nv.constant0.gluon_mma)
        /*05b4*/ 	.short	0x0380
        /*05b6*/ 	.short	0x0028


	//----- nvinfo : EIATTR_SW_WAR
	.align		4
.L_46:
        /*05b8*/ 	.byte	0x04, 0x36
        /*05ba*/ 	.short	(.L_48 - .L_47)
.L_47:
        /*05bc*/ 	.word	0x00000008
.L_48:


//--------------------- .nv.compat                --------------------------
	.section	.nv.compat,"",@"SHT_CUDA_COMPAT_INFO"
	.align	4
        /*0000*/ 	.byte	0x02, 0x02, 0x02, 0x00, 0x02, 0x05, 0x05, 0x00, 0x02, 0x03, 0x00, 0x00, 0x02, 0x06, 0x01, 0x00


//--------------------- .nv.callgraph             --------------------------
	.section	.nv.callgraph,"",@"SHT_CUDA_CALLGRAPH"
	.align	4
	.sectionentsize	8
	.align		4
        /*0000*/ 	.word	0x00000000
	.align		4
        /*0004*/ 	.word	0xffffffff
	.align		4
        /*0008*/ 	.word	0x00000000
	.align		4
        /*000c*/ 	.word	0xfffffffe
	.align		4
        /*0010*/ 	.word	0x00000000
	.align		4
        /*0014*/ 	.word	0xfffffffd
	.align		4
        /*0018*/ 	.word	0x00000000
	.align		4
        /*001c*/ 	.word	0xfffffffc


//--------------------- .text.gluon_mma           --------------------------
	.section	.text.gluon_mma,"ax",@progbits
	.align	128
        .global         gluon_mma
        .type           gluon_mma,@function
        .size           gluon_mma,(.L_x_15 - gluon_mma)
        .other          gluon_mma,@"STO_CUDA_ENTRY STV_DEFAULT"
gluon_mma:
.text.gluon_mma:
[----:B------:R-:W0:Y:S01]  /*0000*/  LDC R1, c[0x0][0x37c] ;  /* 0x0000df00ff017b82 */ /* 0x000e220000000800 */
[----:B------:R-:W1:Y:S01]  /*0010*/  S2R R233, SR_TID.X ;  /* 0x0000000000e97919 */ /* 0x000e620000002100 */
[----:B0-----:R-:W-:Y:S01]  /*0020*/  VIADD R1, R1, 0xfffffe40 ;  /* 0xfffffe4001017836 */ /* 0x001fe20000000000 */
[----:B-1----:R-:W-:-:S13]  /*0030*/  ISETP.GE.U32.AND P1, PT, R233, 0x20, PT ;  /* 0x00000020e900780c */ /* 0x002fda0003f26070 */
[----:B------:R-:W-:Y:S05]  /*0040*/  @P1 BRA `(.L_x_0) ;  /* 0x0000000000b81947 */ /* 0x000fea0003800000 */
[----:B------:R-:W0:Y:S01]  /*0050*/  S2UR UR6, SR_CgaCtaId ;  /* 0x00000000000679c3 */ /* 0x000e220000008800 */
[----:B------:R-:W-:Y:S01]  /*0060*/  NOP ;  /* 0x0000000000007918 */ /* 0x000fe20000000000 */
[----:B------:R-:W-:Y:S02]  /*0070*/  UMOV UR4, 0x40 ;  /* 0x0000004000047882 */ /* 0x000fe40000000000 */
[----:B0-----:R-:W-:-:S09]  /*0080*/  ULEA UR4, UR6, UR4, 0x18 ;  /* 0x0000000406047291 */ /* 0x001fd2000f8ec0ff */
[----:B------:R-:W0:Y:S01]  /*0090*/  LDS.U8 R0, [UR4] ;  /* 0x00000004ff007984 */ /* 0x000e220008000000 */
[----:B------:R-:W-:Y:S02]  /*00a0*/  UMOV UR4, 0x400 ;  /* 0x0000040000047882 */ /* 0x000fe40000000000 */
[----:B------:R-:W-:Y:S01]  /*00b0*/  ULEA UR4, UR6, UR4, 0x18 ;  /* 0x0000000406047291 */ /* 0x000fe2000f8ec0ff */
[----:B0-----:R-:W-:-:S13]  /*00c0*/  ISETP.NE.AND P0, PT, R0, RZ, PT ;  /* 0x000000ff0000720c */ /* 0x001fda0003f05270 */
[----:B------:R-:W-:Y:S05]  /*00d0*/  @P0 BRA `(.L_x_1) ;  /* 0x00000000007c0947 */ /* 0x000fea0003800000 */
[----:B------:R-:W-:-:S13]  /*00e0*/  ELECT P0, URZ, PT ;  /* 0x0000000000ff782f */ /* 0x000fda0003800000 */
[----:B------:R-:W-:Y:S05]  /*00f0*/  @!P0 BRA `(.L_x_2) ;  /* 0x0000000000848947 */ /* 0x000fea0003800000 */
[----:B------:R-:W-:Y:S01]  /*0100*/  UMOV UR5, 0x10 ;  /* 0x0000001000057882 */ /* 0x000fe20000000000 */
[----:B------:R-:W-:Y:S02]  /*0110*/  IMAD.MOV.U32 R4, RZ, RZ, 0x1 ;  /* 0x00000001ff047424 */ /* 0x000fe400078e00ff */
[----:B------:R-:W-:Y:S02]  /*0120*/  IMAD.MOV.U32 R5, RZ, RZ, 0xffff ;  /* 0x0000ffffff057424 */ /* 0x000fe400078e00ff */
[----:B------:R-:W-:Y:S04]  /*0130*/  DEPBAR.LE SB0, 0x36 ;  /* 0x00008d800000791a */ /* 0x000fe80000000000 */
[----:B------:R-:W0:Y:S02]  /*0140*/  UTCATOMSWS.FIND_AND_SET.ALIGN UP0, UR5, UR5 ;  /* 0x00000005000575e3 */ /* 0x000e240008000800 */
[----:B0-----:R-:W-:-:S04]  /*0150*/  PLOP3.LUT P0, PT, PT, PT, UP0, 0x80, 0x8 ;  /* 0x000000000008781c */ /* 0x001fc80003f0f008 */
[----:B------:R-:W-:-:S04]  /*0160*/  SEL R0, RZ, 0xffffffff, !P0 ;  /* 0xffffffffff007807 */ /* 0x000fc80004000000 */
[----:B------:R-:W-:Y:S01]  /*0170*/  ISETP.NE.AND P0, PT, R0, RZ, PT ;  /* 0x000000ff0000720c */ /* 0x000fe20003f05270 */
[----:B------:R-:W-:-:S12]  /*0180*/  IMAD.U32 R0, RZ, RZ, UR5 ;  /* 0x00000005ff007e24 */ /* 0x000fd8000f8e00ff */
[----:B------:R-:W-:Y:S05]  /*0190*/  @P0 BRA `(.L_x_3) ;  /* 0x0000000000240947 */ /* 0x000fea0003800000 */
.L_x_4:
[----:B------:R-:W-:Y:S05]  /*01a0*/  NANOSLEEP 0x64 ;  /* 0x000000640000795d */ /* 0x000fea0003800000 */
[----:B------:R-:W-:-:S05]  /*01b0*/  UMOV UR5, 0x10 ;  /* 0x0000001000057882 */ /* 0x000fca0000000000 */
[----:B------:R-:W-:Y:S04]  /*01c0*/  DEPBAR.LE SB0, 0x36 ;  /* 0x00008d800000791a */ /* 0x000fe80000000000 */
[----:B------:R-:W0:Y:S02]  /*01d0*/  UTCATOMSWS.FIND_AND_SET.ALIGN UP0, UR5, UR5 ;  /* 0x00000005000575e3 */ /* 0x000e240008000800 */
[----:B0-----:R-:W-:-:S04]  /*01e0*/  PLOP3.LUT P0, PT, PT, PT, UP0, 0x80, 0x8 ;  /* 0x000000000008781c */ /* 0x001fc80003f0f008 */
[----:B------:R-:W-:-:S04]  /*01f0*/  SEL R0, RZ, 0xffffffff, !P0 ;  /* 0xffffffffff007807 */ /* 0x000fc80004000000 */
[----:B------:R-:W-:Y:S01]  /*0200*/  ISETP.NE.AND P0, PT, R0, RZ, PT ;  /* 0x000000ff0000720c */ /* 0x000fe20003f05270 */
[----:B------:R-:W-:-:S12]  /*0210*/  IMAD.U32 R0, RZ, RZ, UR5 ;  /* 0x00000005ff007e24 */ /* 0x000fd8000f8e00ff */
[----:B------:R-:W-:Y:S05]  /*0220*/  @!P0 BRA `(.L_x_4) ;  /* 0xfffffffc00dc8947 */ /* 0x000fea000383ffff */
.L_x_3:
[C---:B------:R-:W-:Y:S01]  /*0230*/  VIADD R3, R0.reuse, 0x10 ;  /* 0x0000001000037836 */ /* 0x040fe20000000000 */
[----:B------:R-:W-:Y:S01]  /*0240*/  UMOV UR5, 0x50 ;  /* 0x0000005000057882 */ /* 0x000fe20000000000 */
[----:B------:R-:W-:Y:S01]  /*0250*/  SHF.L.U32 R2, R5, R0, RZ ;  /* 0x0000000005027219 */ /* 0x000fe200000006ff */
[----:B------:R-:W-:Y:S01]  /*0260*/  ULEA UR5, UR6, UR5, 0x18 ;  /* 0x0000000506057291 */ /* 0x000fe2000f8ec0ff */
[----:B------:R-:W-:Y:S01]  /*0270*/  IMAD.SHL.U32 R0, R0, 0x20, RZ ;  /* 0x0000002000007824 */ /* 0x000fe200078e00ff */
[----:B------:R-:W-:-:S04]  /*0280*/  SHF.L.U32 R3, R4, R3, RZ ;  /* 0x0000000304037219 */ /* 0x000fc800000006ff */
[----:B------:R-:W-:-:S05]  /*0290*/  LOP3.LUT R2, R3, R2, RZ, 0xfc, !PT ;  /* 0x0000000203027212 */ /* 0x000fca00078efcff */
[----:B------:R0:W-:Y:S04]  /*02a0*/  ATOMS.OR RZ, [UR5], R2 ;  /* 0x00000002ffff798c */ /* 0x0001e8000b000005 */
[----:B------:R0:W-:Y:S01]  /*02b0*/  STS [UR4], R0 ;  /* 0x00000000ff007988 */ /* 0x0001e20008000804 */
[----:B------:R-:W-:Y:S05]  /*02c0*/  BRA `(.L_x_2) ;  /* 0x0000000000107947 */ /* 0x000fea0003800000 */
.L_x_1:
[----:B------:R-:W-:Y:S01]  /*02d0*/  IMAD.MOV.U32 R0, RZ, RZ, -0x1 ;  /* 0xffffffffff007424 */ /* 0x000fe200078e00ff */
[----:B------:R-:W-:-:S04]  /*02e0*/  MOV R2, 0x310 ;  /* 0x0000031000027802 */ /* 0x000fc80000000f00 */
[----:B------:R0:W-:Y:S03]  /*02f0*/  STS [UR4], R0 ;  /* 0x00000000ff007988 */ /* 0x0001e60008000804 */
[----:B0-----:R-:W-:Y:S05]  /*0300*/  CALL.REL.NOINC `($__internal_1_$__cuda_sm10x_tcgen05_guardrail_trap_phase_invalid_during_alloc) ;  /* 0x0000007000547944 */ /* 0x001fea0003c00000 */
.L_x_2:
[----:B------:R-:W-:Y:S05]  /*0310*/  WARPSYNC.ALL ;  /* 0x0000000000007948 */ /* 0x000fea0003800000 */
[----:B------:R-:W-:Y:S01]  /*0320*/  NOP ;  /* 0x0000000000007918 */ /* 0x000fe20000000000 */
.L_x_0:
[----:B------:R-:W1:Y:S01]  /*0330*/  LDC.64 R120, c[0x0][0x380] ;  /* 0x0000e000ff787b82 */ /* 0x000e620000000a00 */
[----:B------:R-:W-:Y:S01]  /*0340*/  SHF.R.U32.HI R250, RZ, 0x5, R233 ;  /* 0x00000005fffa7819 */ /* 0x000fe200000116e9 */
[----:B------:R-:W-:Y:S01]  /*0350*/  UMOV UR5, 0x400 ;  /* 0x0000040000057882 */ /* 0x000fe20000000000 */
[----:B------:R-:W-:Y:S01]  /*0360*/  LOP3.LUT R234, R233, 0xe0, RZ, 0xc0, !PT ;  /* 0x000000e0e9ea7812 */ /* 0x000fe200078ec0ff */
[----:B------:R-:W2:Y:S01]  /*0370*/  LDCU.64 UR12, c[0x0][0x358] ;  /* 0x00006b00ff0c77ac */ /* 0x000ea20008000a00 */
[----:B------:R-:W-:-:S03]  /*0380*/  SGXT.U32 R250, R250, 0x3 ;  /* 0x00000003fafa781a */ /* 0x000fc60000000000 */
[----:B------:R-:W3:Y:S01]  /*0390*/  S2UR UR4, SR_CgaCtaId ;  /* 0x00000000000479c3 */ /* 0x000ee20000008800 */
[----:B------:R-:W-:Y:S01]  /*03a0*/  LOP3.LUT R177, R250, 0x8, RZ, 0xfc, !PT ;  /* 0x00000008fab17812 */ /* 0x000fe200078efcff */
[----:B------:R-:W-:Y:S01]  /*03b0*/  IMAD.SHL.U32 R232, R234, 0x4, RZ ;  /* 0x00000004eae87824 */ /* 0x000fe200078e00ff */
[C---:B------:R-:W-:Y:S02]  /*03c0*/  LOP3.LUT R175, R250.reuse, 0x10, RZ, 0xfc, !PT ;  /* 0x00000010faaf7812 */ /* 0x040fe400078efcff */
[C---:B------:R-:W-:Y:S01]  /*03d0*/  LOP3.LUT R173, R250.reuse, 0x18, RZ, 0xfc, !PT ;  /* 0x00000018faad7812 */ /* 0x040fe200078efcff */
[----:B0-----:R-:W-:Y:S01]  /*03e0*/  IMAD.SHL.U32 R0, R177, 0x80, RZ ;  /* 0x00000080b1007824 */ /* 0x001fe200078e00ff */
[C---:B------:R-:W-:Y:S01]  /*03f0*/  LOP3.LUT R171, R250.reuse, 0x20, RZ, 0xfc, !PT ;  /* 0x00000020faab7812 */ /* 0x040fe200078efcff */
[----:B------:R-:W-:Y:S01]  /*0400*/  IMAD.SHL.U32 R2, R175, 0x80, RZ ;  /* 0x00000080af027824 */ /* 0x000fe200078e00ff */
        /* <DEDUP_REMOVED lines=8> */
[----:B-1----:R-:W-:Y:S01]  /*0490*/  LEA R12, P4, R177, R120, 0x8 ;  /* 0x00000078b10c7211 */ /* 0x002fe200078840ff */
[----:B------:R-:W-:Y:S01]  /*04a0*/  IMAD.SHL.U32 R20, R165, 0x80, RZ ;  /* 0x00000080a5147824 */ /* 0x000fe200078e00ff */
[C---:B------:R-:W-:Y:S01]  /*04b0*/  LOP3.LUT R109, R250.reuse, 0x48, RZ, 0xfc, !PT ;  /* 0x00000048fa6d7812 */ /* 0x040fe200078efcff */
[----:B------:R-:W-:Y:S01]  /*04c0*/  IMAD.SHL.U32 R22, R163, 0x80, RZ ;  /* 0x00000080a3167824 */ /* 0x000fe200078e00ff */
[----:B------:R-:W-:-:S02]  /*04d0*/  LOP3.LUT R107, R250, 0x50, RZ, 0xfc, !PT ;  /* 0x00000050fa6b7812 */ /* 0x000fc400078efcff */
[----:B------:R-:W-:Y:S01]  /*04e0*/  LOP3.LUT R113, R250, 0x58, RZ, 0xfc, !PT ;  /* 0x00000058fa717812 */ /* 0x000fe200078efcff */
[----:B------:R-:W-:Y:S01]  /*04f0*/  IMAD.SHL.U32 R24, R109, 0x80, RZ ;  /* 0x000000806d187824 */ /* 0x000fe200078e00ff */
[----:B------:R-:W-:Y:S01]  /*0500*/  LEA.HI.X R13, R0, R121, RZ, 0x1, P4 ;  /* 0x00000079000d7211 */ /* 0x000fe200020f0cff */
[----:B------:R-:W-:Y:S01]  /*0510*/  IMAD.SHL.U32 R26, R107, 0x80, RZ ;  /* 0x000000806b1a7824 */ /* 0x000fe200078e00ff */
[-C--:B------:R-:W-:Y:S01]  /*0520*/  LEA R46, P5, R175, R120.reuse, 0x8 ;  /* 0x00000078af2e7211 */ /* 0x080fe200078a40ff */
[----:B------:R-:W-:Y:S01]  /*0530*/  IMAD.SHL.U32 R28, R113, 0x80, RZ ;  /* 0x00000080711c7824 */ /* 0x000fe200078e00ff */
[-C--:B------:R-:W-:Y:S01]  /*0540*/  LEA R48, P6, R173, R120.reuse, 0x8 ;  /* 0x00000078ad307211 */ /* 0x080fe200078c40ff */
[----:B---3--:R-:W-:Y:S01]  /*0550*/  ULEA UR5, UR4, UR5, 0x18 ;  /* 0x0000000504057291 */ /* 0x008fe2000f8ec0ff */
[-C--:B------:R-:W-:Y:S01]  /*0560*/  LEA R50, P2, R171, R120.reuse, 0x8 ;  /* 0x00000078ab327211 */ /* 0x080fe200078440ff */
[----:B------:R-:W-:Y:S01]  /*0570*/  BAR.SYNC.DEFER_BLOCKING 0x0 ;  /* 0x0000000000007b1d */ /* 0x000fe20000010000 */
[----:B------:R-:W-:-:S02]  /*0580*/  LEA R72, P3, R169, R120, 0x8 ;  /* 0x00000078a9487211 */ /* 0x000fc400078640ff */
[----:B------:R-:W-:Y:S02]  /*0590*/  LEA R14, P4, R167, R120, 0x8 ;  /* 0x00000078a70e7211 */ /* 0x000fe400078840ff */
[C---:B------:R-:W-:Y:S02]  /*05a0*/  LOP3.LUT R115, R250.reuse, 0x60, RZ, 0xfc, !PT ;  /* 0x00000060fa737812 */ /* 0x040fe400078efcff */
[C---:B------:R-:W-:Y:S02]  /*05b0*/  LOP3.LUT R117, R250.reuse, 0x68, RZ, 0xfc, !PT ;  /* 0x00000068fa757812 */ /* 0x040fe400078efcff */
[C---:B------:R-:W-:Y:S01]  /*05c0*/  LOP3.LUT R119, R250.reuse, 0x70, RZ, 0xfc, !PT ;  /* 0x00000070fa777812 */ /* 0x040fe200078efcff */
[----:B------:R-:W-:Y:S01]  /*05d0*/  IMAD.SHL.U32 R52, R115, 0x80, RZ ;  /* 0x0000008073347824 */ /* 0x000fe200078e00ff */
[C---:B------:R-:W-:Y:S01]  /*05e0*/  LOP3.LUT R111, R250.reuse, 0x78, RZ, 0xfc, !PT ;  /* 0x00000078fa6f7812 */ /* 0x040fe200078efcff */
[----:B------:R-:W-:Y:S01]  /*05f0*/  IMAD.SHL.U32 R54, R117, 0x80, RZ ;  /* 0x0000008075367824 */ /* 0x000fe200078e00ff */
[----:B------:R-:W-:Y:S01]  /*0600*/  LOP3.LUT R249, R250, 0x80, RZ, 0xfc, !PT ;  /* 0x00000080faf97812 */ /* 0x000fe200078efcff */
[----:B------:R-:W-:Y:S01]  /*0610*/  IMAD.SHL.U32 R56, R119, 0x80, RZ ;  /* 0x0000008077387824 */ /* 0x000fe200078e00ff */
[-C--:B------:R-:W-:Y:S01]  /*0620*/  LEA.HI.X R47, R2, R121.reuse, RZ, 0x1, P5 ;  /* 0x00000079022f7211 */ /* 0x080fe200028f0cff */
[----:B------:R-:W-:Y:S01]  /*0630*/  IMAD.SHL.U32 R58, R111, 0x80, RZ ;  /* 0x000000806f3a7824 */ /* 0x000fe200078e00ff */
[-C--:B------:R-:W-:Y:S01]  /*0640*/  LEA.HI.X R49, R4, R121.reuse, RZ, 0x1, P6 ;  /* 0x0000007904317211 */ /* 0x080fe200030f0cff */
[----:B------:R-:W-:Y:S01]  /*0650*/  IMAD.SHL.U32 R60, R249, 0x80, RZ ;  /* 0x00000080f93c7824 */ /* 0x000fe200078e00ff */
[----:B------:R-:W-:-:S02]  /*0660*/  LEA.HI.X R51, R6, R121, RZ, 0x1, P2 ;  /* 0x0000007906337211 */ /* 0x000fc400010f0cff */
[-C--:B------:R-:W-:Y:S02]  /*0670*/  LEA.HI.X R73, R10, R121.reuse, RZ, 0x1, P3 ;  /* 0x000000790a497211 */ /* 0x080fe400018f0cff */
[----:B------:R-:W-:Y:S01]  /*0680*/  LEA.HI.X R15, R18, R121, RZ, 0x1, P4 ;  /* 0x00000079120f7211 */ /* 0x000fe200020f0cff */
[----:B------:R-:W0:Y:S01]  /*0690*/  LDS R0, [UR5] ;  /* 0x00000005ff007984 */ /* 0x000e220008000800 */
[-C--:B------:R-:W-:Y:S02]  /*06a0*/  LEA R16, P5, R165, R120.reuse, 0x8 ;  /* 0x00000078a5107211 */ /* 0x080fe400078a40ff */
[-C--:B------:R-:W-:Y:S02]  /*06b0*/  LEA R44, P6, R163, R120.reuse, 0x8 ;  /* 0x00000078a32c7211 */ /* 0x080fe400078c40ff */
[-C--:B------:R-:W-:Y:S02]  /*06c0*/  LEA R42, P2, R109, R120.reuse, 0x8 ;  /* 0x000000786d2a7211 */ /* 0x080fe400078440ff */
[----:B------:R-:W-:-:S02]  /*06d0*/  LEA R40, P3, R107, R120, 0x8 ;  /* 0x000000786b287211 */ /* 0x000fc400078640ff */
[----:B------:R-:W-:Y:S02]  /*06e0*/  LEA R38, P4, R113, R120, 0x8 ;  /* 0x0000007871267211 */ /* 0x000fe400078840ff */
[C---:B------:R-:W-:Y:S02]  /*06f0*/  LOP3.LUT R248, R250.reuse, 0x88, RZ, 0xfc, !PT ;  /* 0x00000088faf87812 */ /* 0x040fe400078efcff */
[C---:B------:R-:W-:Y:S02]  /*0700*/  LOP3.LUT R247, R250.reuse, 0x90, RZ, 0xfc, !PT ;  /* 0x00000090faf77812 */ /* 0x040fe400078efcff */
[----:B------:R-:W-:Y:S01]  /*0710*/  LOP3.LUT R246, R250, 0x98, RZ, 0xfc, !PT ;  /* 0x00000098faf67812 */ /* 0x000fe200078efcff */
        /* <DEDUP_REMOVED lines=11> */
[----:B------:R-:W-:Y:S02]  /*07d0*/  LEA.HI.X R39, R28, R121, RZ, 0x1, P4 ;  /* 0x000000791c277211 */ /* 0x000fe400020f0cff */
[-C--:B------:R-:W-:Y:S02]  /*07e0*/  LEA R36, P5, R115, R120.reuse, 0x8 ;  /* 0x0000007873247211 */ /* 0x080fe400078a40ff */
[-C--:B------:R-:W-:Y:S02]  /*07f0*/  LEA R34, P6, R117, R120.reuse, 0x8 ;  /* 0x0000007875227211 */ /* 0x080fe400078c40ff */
[-C--:B------:R-:W-:Y:S02]  /*0800*/  LEA R32, P2, R119, R120.reuse, 0x8 ;  /* 0x0000007877207211 */ /* 0x080fe400078440ff */
[----:B------:R-:W-:-:S02]  /*0810*/  LEA R30, P3, R111, R120, 0x8 ;  /* 0x000000786f1e7211 */ /* 0x000fc400078640ff */
[----:B------:R-:W-:Y:S02]  /*0820*/  LEA R28, P4, R249, R120, 0x8 ;  /* 0x00000078f91c7211 */ /* 0x000fe400078840ff */
[C---:B------:R-:W-:Y:S02]  /*0830*/  LOP3.LUT R243, R250.reuse, 0xb0, RZ, 0xfc, !PT ;  /* 0x000000b0faf37812 */ /* 0x040fe400078efcff */
[C---:B------:R-:W-:Y:S02]  /*0840*/  LOP3.LUT R242, R250.reuse, 0xb8, RZ, 0xfc, !PT ;  /* 0x000000b8faf27812 */ /* 0x040fe400078efcff */
[C---:B------:R-:W-:Y:S01]  /*0850*/  LOP3.LUT R241, R250.reuse, 0xc0, RZ, 0xfc, !PT ;  /* 0x000000c0faf17812 */ /* 0x040fe200078efcff */
[----:B------:R-:W-:Y:S01]  /*0860*/  IMAD.SHL.U32 R76, R243, 0x80, RZ ;  /* 0x00000080f34c7824 */ /* 0x000fe200078e00ff */
[----:B------:R-:W-:Y:S01]  /*0870*/  LOP3.LUT R240, R250, 0xc8, RZ, 0xfc, !PT ;  /* 0x000000c8faf07812 */ /* 0x000fe200078efcff */
        /* <DEDUP_REMOVED lines=17> */
[C---:B------:R-:W-:Y:S02]  /*0990*/  LOP3.LUT R252, R250.reuse, 0xe8, RZ, 0xfc, !PT ;  /* 0x000000e8fafc7812 */ /* 0x040fe400078efcff */
        /* <DEDUP_REMOVED lines=15> */
[-C--:B------:R-:W-:Y:S02]  /*0a90*/  LEA R100, P3, R240, R120.reuse, 0x8 ;  /* 0x00000078f0647211 */ /* 0x080fe400078640ff */
[----:B------:R-:W-:Y:S02]  /*0aa0*/  LEA R88, P4, R239, R120, 0x8 ;  /* 0x00000078ef587211 */ /* 0x000fe400078840ff */
[-C--:B------:R-:W-:Y:S02]  /*0ab0*/  LEA.HI.X R105, R76, R121.reuse, RZ, 0x1, P5 ;  /* 0x000000794c697211 */ /* 0x080fe400028f0cff */
[-C--:B------:R-:W-:Y:S02]  /*0ac0*/  LEA.HI.X R103, R78, R121.reuse, RZ, 0x1, P6 ;  /* 0x000000794e677211 */ /* 0x080fe400030f0cff */
[-C--:B------:R-:W-:Y:S02]  /*0ad0*/  LEA.HI.X R19, R80, R121.reuse, RZ, 0x1, P2 ;  /* 0x0000007950137211 */ /* 0x080fe400010f0cff */
[----:B------:R-:W-:-:S02]  /*0ae0*/  LEA.HI.X R101, R82, R121, RZ, 0x1, P3 ;  /* 0x0000007952657211 */ /* 0x000fc400018f0cff */
[-C--:B------:R-:W-:Y:S02]  /*0af0*/  LEA.HI.X R89, R84, R121.reuse, RZ, 0x1, P4 ;  /* 0x0000007954597211 */ /* 0x080fe400020f0cff */
[----:B------:R-:W-:Y:S02]  /*0b00*/  LEA.HI.X R9, R232, R121, RZ, 0x1, P0 ;  /* 0x00000079e8097211 */ /* 0x000fe400000f0cff */
[----:B------:R-:W-:Y:S02]  /*0b10*/  LOP3.LUT R2, R233, 0x1f, RZ, 0xc0, !PT ;  /* 0x0000001fe9027812 */ /* 0x000fe400078ec0ff */
[C---:B------:R-:W-:Y:S01]  /*0b20*/  SHF.L.U32 R86, R237.reuse, 0x7, RZ ;  /* 0x00000007ed567819 */ /* 0x040fe200000006ff */
[----:B------:R-:W-:Y:S01]  /*0b30*/  BAR.SYNC.DEFER_BLOCKING 0x0 ;  /* 0x0000000000007b1d */ /* 0x000fe20000010000 */
[-C--:B------:R-:W-:Y:S01]  /*0b40*/  LEA R98, P5, R237, R120.reuse, 0x8 ;  /* 0x00000078ed627211 */ /* 0x080fe200078a40ff */
[----:B------:R-:W-:Y:S01]  /*0b50*/  IMAD.WIDE.U32 R8, R2, 0x2, R8 ;  /* 0x0000000202087825 */ /* 0x000fe200078e0008 */
[----:B------:R-:W-:-:S02]  /*0b60*/  LEA R90, P6, R236, R120, 0x8 ;  /* 0x00000078ec5a7211 */ /* 0x000fc400078c40ff */
[-C--:B------:R-:W-:Y:S02]  /*0b70*/  LEA R96, P2, R252, R120.reuse, 0x8 ;  /* 0x00000078fc607211 */ /* 0x080fe400078440ff */
[-C--:B------:R-:W-:Y:S02]  /*0b80*/  LEA R94, P3, R251, R120.reuse, 0x8 ;  /* 0x00000078fb5e7211 */ /* 0x080fe400078640ff */
[----:B------:R-:W-:Y:S02]  /*0b90*/  LEA R92, P4, R250, R120, 0x8 ;  /* 0x00000078fa5c7211 */ /* 0x000fe400078840ff */
[-C--:B------:R-:W-:Y:S02]  /*0ba0*/  LEA.HI.X R99, R86, R121.reuse, RZ, 0x1, P5 ;  /* 0x0000007956637211 */ /* 0x080fe400028f0cff */
[-C--:B------:R-:W-:Y:S02]  /*0bb0*/  LEA.HI.X R91, R106, R121.reuse, RZ, 0x1, P6 ;  /* 0x000000796a5b7211 */ /* 0x080fe400030f0cff */
[----:B------:R-:W-:-:S02]  /*0bc0*/  LEA.HI.X R97, R108, R121, RZ, 0x1, P2 ;  /* 0x000000796c617211 */ /* 0x000fc400010f0cff */
[-C--:B------:R-:W-:Y:S02]  /*0bd0*/  LEA.HI.X R95, R110, R121.reuse, RZ, 0x1, P3 ;  /* 0x000000796e5f7211 */ /* 0x080fe400018f0cff */
[----:B------:R-:W-:Y:S01]  /*0be0*/  LEA.HI.X R93, R112, R121, RZ, 0x1, P4 ;  /* 0x00000079705d7211 */ /* 0x000fe200020f0cff */
[----:B0-2---:R-:W-:Y:S06]  /*0bf0*/  @P1 BRA `(.L_x_5) ;  /* 0x0000000000181947 */ /* 0x005fec0003800000 */
[----:B------:R-:W-:Y:S01]  /*0c00*/  ELECT P0, URZ, PT ;  /* 0x0000000000ff782f */ /* 0x000fe20003800000 */
[----:B------:R-:W-:Y:S01]  /*0c10*/  IMAD.MOV.U32 R3, RZ, RZ, 0x1 ;  /* 0x00000001ff037424 */ /* 0x000fe200078e00ff */
[----:B------:R-:W-:Y:S01]  /*0c20*/  UMOV UR6, 0x40 ;  /* 0x0000004000067882 */ /* 0x000fe20000000000 */
[----:B------:R-:W-:Y:S01]  /*0c30*/  UVIRTCOUNT.DEALLOC.SMPOOL 0x80 ;  /* 0x000000800000784c */ /* 0x000fe20000000000 */
[----:B------:R-:W-:-:S09]  /*0c40*/  ULEA UR6, UR4, UR6, 0x18 ;  /* 0x0000000604067291 */ /* 0x000fd2000f8ec0ff */
[----:B------:R0:W-:Y:S03]  /*0c50*/  @P0 STS.U8 [UR6], R3 ;  /* 0x00000003ff000988 */ /* 0x0001e60008000006 */
.L_x_5:
[C---:B------:R-:W-:Y:S01]  /*0c60*/  IMAD.WIDE.U32 R88, R2.reuse, 0x2, R88 ;  /* 0x0000000202587825 */ /* 0x040fe200078e0058 */
[----:B------:R-:W2:Y:S03]  /*0c70*/  LDG.E.U16 R10, desc[UR12][R8.64] ;  /* 0x0000000c080a7981 */ /* 0x000ea6000c1e1500 */
[C---:B------:R-:W-:Y:S01]  /*0c80*/  IMAD.WIDE.U32 R12, R2.reuse, 0x2, R12 ;  /* 0x00000002020c7825 */ /* 0x040fe200078e000c */
[----:B------:R-:W3:Y:S04]  /*0c90*/  LDG.E.U16 R141, desc[UR12][R88.64] ;  /* 0x0000000c588d7981 */ /* 0x000ee8000c1e1500 */
[----:B------:R-:W4:Y:S04]  /*0ca0*/  LDG.E.U16 R140, desc[UR12][R88.64+0x80] ;  /* 0x0000800c588c7981 */ /* 0x000f28000c1e1500 */
[----:B------:R-:W5:Y:S04]  /*0cb0*/  LDG.E.U16 R139, desc[UR12][R88.64+0x40] ;  /* 0x0000400c588b7981 */ /* 0x000f68000c1e1500 */
[----:B------:R1:W2:Y:S01]  /*0cc0*/  LDG.E.U16 R142, desc[UR12][R88.64+0xc0] ;  /* 0x0000c00c588e7981 */ /* 0x0002a2000c1e1500 */
[----:B------:R-:W-:-:S03]  /*0cd0*/  IMAD.WIDE.U32 R46, R2, 0x2, R46 ;  /* 0x00000002022e7825 */ /* 0x000fc600078e002e */
[----:B0-----:R-:W2:Y:S01]  /*0ce0*/  LDG.E.U16 R3, desc[UR12][R8.64+0x80] ;  /* 0x0000800c08037981 */ /* 0x001ea2000c1e1500 */
[----:B------:R-:W-:-:S03]  /*0cf0*/  IMAD.WIDE.U32 R48, R2, 0x2, R48 ;  /* 0x0000000202307825 */ /* 0x000fc600078e0030 */
[----:B------:R-:W2:Y:S01]  /*0d00*/  LDG.E.U16 R6, desc[UR12][R46.64] ;  /* 0x0000000c2e067981 */ /* 0x000ea2000c1e1500 */
[----:B-1----:R-:W0:Y:S01]  /*0d10*/  LDC.64 R88, c[0x0][0x388] ;  /* 0x0000e200ff587b82 */ /* 0x002e220000000a00 */
[C---:B------:R-:W-:Y:S02]  /*0d20*/  IMAD.WIDE.U32 R50, R2.reuse, 0x2, R50 ;  /* 0x0000000202327825 */ /* 0x040fe400078e0032 */
[----:B------:R-:W2:Y:S04]  /*0d30*/  LDG.E.U16 R7, desc[UR12][R46.64+0x80] ;  /* 0x0000800c2e077981 */ /* 0x000ea8000c1e1500 */
[----:B------:R-:W2:Y:S01]  /*0d40*/  LDG.E.U16 R64, desc[UR12][R46.64+0x40] ;  /* 0x0000400c2e407981 */ /* 0x000ea2000c1e1500 */
[----:B------:R-:W-:-:S03]  /*0d50*/  IMAD.WIDE.U32 R44, R2, 0x2, R44 ;  /* 0x00000002022c7825 */ /* 0x000fc600078e002c */
[----:B------:R1:W2:Y:S01]  /*0d60*/  LDG.E.U16 R63, desc[UR12][R46.64+0xc0] ;  /* 0x0000c00c2e3f7981 */ /* 0x0002a2000c1e1500 */
[----:B------:R-:W-:-:S03]  /*0d70*/  IMAD.WIDE.U32 R42, R2, 0x2, R42 ;  /* 0x00000002022a7825 */ /* 0x000fc600078e002a */
[----:B------:R-:W2:Y:S01]  /*0d80*/  LDG.E.U16 R68, desc[UR12][R8.64+0x40] ;  /* 0x0000400c08447981 */ /* 0x000ea2000c1e1500 */
[----:B------:R-:W-:-:S03]  /*0d90*/  IMAD.WIDE.U32 R40, R2, 0x2, R40 ;  /* 0x0000000202287825 */ /* 0x000fc600078e0028 */
[----:B------:R-:W2:Y:S01]  /*0da0*/  LDG.E.U16 R67, desc[UR12][R8.64+0xc0] ;  /* 0x0000c00c08437981 */ /* 0x000ea2000c1e1500 */
[----:B------:R-:W-:-:S03]  /*0db0*/  IMAD.WIDE.U32 R90, R2, 0x2, R90 ;  /* 0x00000002025a7825 */ /* 0x000fc600078e005a */
[----:B------:R-:W2:Y:S01]  /*0dc0*/  LDG.E.U16 R4, desc[UR12][R12.64] ;  /* 0x0000000c0c047981 */ /* 0x000ea2000c1e1500 */
[----:B-1----:R-:W-:-:S03]  /*0dd0*/  IMAD.WIDE.U32 R46, R2, 0x2, R14 ;  /* 0x00000002022e7825 */ /* 0x002fc600078e000e */
[----:B------:R-:W2:Y:S01]  /*0de0*/  LDG.E.U16 R5, desc[UR12][R12.64+0x80] ;  /* 0x0000800c0c057981 */ /* 0x000ea2000c1e1500 */
[----:B------:R-:W-:-:S03]  /*0df0*/  IMAD.WIDE.U32 R38, R2, 0x2, R38 ;  /* 0x0000000202267825 */ /* 0x000fc600078e0026 */
        /* <DEDUP_REMOVED lines=19> */
[----:B------:R-:W-:-:S03]  /*0f30*/  IMAD.SHL.U32 R106, R234, 0x8, RZ ;  /* 0x00000008ea6a7824 */ /* 0x000fc600078e00ff */
[----:B------:R-:W2:Y:S01]  /*0f40*/  LDG.E.U16 R15, desc[UR12][R46.64] ;  /* 0x0000000c2e0f7981 */ /* 0x000ea2000c1e1500 */
[----:B------:R-:W-:-:S03]  /*0f50*/  IMAD.WIDE.U32 R94, R2, 0x2, R94 ;  /* 0x00000002025e7825 */ /* 0x000fc600078e005e */
[----:B------:R-:W2:Y:S01]  /*0f60*/  LDG.E.U16 R16, desc[UR12][R46.64+0x80] ;  /* 0x0000800c2e107981 */ /* 0x000ea2000c1e1500 */
[----:B------:R-:W-:-:S03]  /*0f70*/  IMAD.WIDE.U32 R92, R2, 0x2, R92 ;  /* 0x00000002025c7825 */ /* 0x000fc600078e005c */
[----:B------:R-:W2:Y:S04]  /*0f80*/  LDG.E.U16 R56, desc[UR12][R46.64+0x40] ;  /* 0x0000400c2e387981 */ /* 0x000ea8000c1e1500 */
[----:B------:R-:W2:Y:S01]  /*0f90*/  LDG.E.U16 R55, desc[UR12][R46.64+0xc0] ;  /* 0x0000c00c2e377981 */ /* 0x000ea2000c1e1500 */
[----:B------:R-:W-:-:S03]  /*0fa0*/  IMAD.WIDE.U32 R26, R2, 0x2, R26 ;  /* 0x00000002021a7825 */ /* 0x000fc600078e001a */
[----:B------:R-:W2:Y:S01]  /*0fb0*/  LDG.E.U16 R136, desc[UR12][R44.64] ;  /* 0x0000000c2c887981 */ /* 0x000ea2000c1e1500 */
[----:B------:R-:W-:-:S03]  /*0fc0*/  IMAD.WIDE.U32 R96, R2, 0x2, R96 ;  /* 0x0000000202607825 */ /* 0x000fc600078e0060 */
[----:B------:R-:W2:Y:S04]  /*0fd0*/  LDG.E.U16 R135, desc[UR12][R44.64+0x80] ;  /* 0x0000800c2c877981 */ /* 0x000ea8000c1e1500 */
        /* <DEDUP_REMOVED lines=13> */
[----:B------:R0:W2:Y:S01]  /*10b0*/  LDG.E.U16 R150, desc[UR12][R90.64+0xc0] ;  /* 0x0000c00c5a967981 */ /* 0x0000a2000c1e1500 */
[----:B------:R-:W-:-:S03]  /*10c0*/  IMAD.WIDE.U32 R72, R2, 0x2, R72 ;  /* 0x0000000202487825 */ /* 0x000fc600078e0048 */
[----:B------:R-:W2:Y:S01]  /*10d0*/  LDG.E.U16 R130, desc[UR12][R38.64] ;  /* 0x0000000c26827981 */ /* 0x000ea2000c1e1500 */
[----:B------:R-:W-:-:S03]  /*10e0*/  IMAD.WIDE.U32 R20, R2, 0x2, R20 ;  /* 0x0000000202147825 */ /* 0x000fc600078e0014 */
[----:B------:R-:W2:Y:S01]  /*10f0*/  LDG.E.U16 R129, desc[UR12][R38.64+0x80] ;  /* 0x0000800c26817981 */ /* 0x000ea2000c1e1500 */
[----:B0-----:R-:W-:-:S03]  /*1100*/  LEA R90, P0, R234, R88, 0x4 ;  /* 0x00000058ea5a7211 */ /* 0x001fc600078020ff */
        /* <DEDUP_REMOVED lines=10> */
[----:B------:R-:W2:Y:S01]  /*11b0*/  LDG.E.U16 R41, desc[UR12][R34.64+0xc0] ;  /* 0x0000c00c22297981 */ /* 0x000ea2000c1e1500 */
[----:B------:R-:W-:-:S03]  /*11c0*/  IMAD.WIDE.U32 R18, R2, 0x2, R18 ;  /* 0x0000000202127825 */ /* 0x000fc600078e0012 */
[----:B------:R-:W2:Y:S01]  /*11d0*/  LDG.E.U16 R124, desc[UR12][R32.64] ;  /* 0x0000000c207c7981 */ /* 0x000ea2000c1e1500 */
[----:B------:R-:W-:-:S03]  /*11e0*/  IMAD.WIDE.U32 R98, R2, 0x2, R98 ;  /* 0x0000000202627825 */ /* 0x000fc600078e0062 */
[----:B------:R-:W2:Y:S01]  /*11f0*/  LDG.E.U16 R123, desc[UR12][R32.64+0x80] ;  /* 0x0000800c207b7981 */ /* 0x000ea2000c1e1500 */
[----:B------:R-:W-:-:S03]  /*1200*/  LEA.HI.X R91, R106, R89, RZ, 0x1, P0 ;  /* 0x000000596a5b7211 */ /* 0x000fc600000f0cff */
        /* <DEDUP_REMOVED lines=10> */
[----:B------:R-:W-:-:S03]  /*12b0*/  IMAD.SHL.U32 R106, R175, 0x100, RZ ;  /* 0x00000100af6a7824 */ /* 0x000fc600078e00ff */
        /* <DEDUP_REMOVED lines=16> */
[----:B------:R-:W-:-:S03]  /*13c0*/  IMAD.SHL.U32 R108, R173, 0x100, RZ ;  /* 0x00000100ad6c7824 */ /* 0x000fc600078e00ff */
[----:B------:R-:W2:Y:S04]  /*13d0*/  LDG.E.U16 R24, desc[UR12][R104.64+0x40] ;  /* 0x0000400c68187981 */ /* 0x000ea8000c1e1500 */
[----:B------:R0:W2:Y:S01]  /*13e0*/  LDG.E.U16 R23, desc[UR12][R104.64+0xc0] ;  /* 0x0000c00c68177981 */ /* 0x0000a2000c1e1500 */
[----:B------:R-:W-:-:S03]  /*13f0*/  IMAD.SHL.U32 R110, R171, 0x100, RZ ;  /* 0x00000100ab6e7824 */ /* 0x000fc600078e00ff */
[----:B------:R-:W2:Y:S01]  /*1400*/  LDG.E.U16 R155, desc[UR12][R94.64] ;  /* 0x0000000c5e9b7981 */ /* 0x000ea2000c1e1500 */
[----:B------:R-:W-:-:S03]  /*1410*/  IMAD.SHL.U32 R112, R169, 0x100, RZ ;  /* 0x00000100a9707824 */ /* 0x000fc600078e00ff */
[----:B------:R-:W2:Y:S01]  /*1420*/  LDG.E.U16 R157, desc[UR12][R94.64+0x80] ;  /* 0x0000800c5e9d7981 */ /* 0x000ea2000c1e1500 */
[----:B0-----:R-:W-:-:S03]  /*1430*/  IMAD.SHL.U32 R104, R177, 0x100, RZ ;  /* 0x00000100b1687824 */ /* 0x001fc600078e00ff */
[----:B------:R-:W2:Y:S01]  /*1440*/  LDG.E.U16 R156, desc[UR12][R94.64+0x40] ;  /* 0x0000400c5e9c7981 */ /* 0x000ea2000c1e1500 */
[----:B------:R-:W-:-:S03]  /*1450*/  IMAD.SHL.U32 R114, R167, 0x100, RZ ;  /* 0x00000100a7727824 */ /* 0x000fc600078e00ff */
[----:B------:R0:W2:Y:S04]  /*1460*/  LDG.E.U16 R159, desc[UR12][R94.64+0xc0] ;  /* 0x0000c00c5e9f7981 */ /* 0x0000a8000c1e1500 */
[----:B------:R-:W2:Y:S04]  /*1470*/  LDG.E.U16 R161, desc[UR12][R92.64] ;  /* 0x0000000c5ca17981 */ /* 0x000ea8000c1e1500 */
[----:B------:R-:W2:Y:S01]  /*1480*/  LDG.E.U16 R160, desc[UR12][R92.64+0x80] ;  /* 0x0000800c5ca07981 */ /* 0x000ea2000c1e1500 */
[----:B0-----:R-:W-:-:S03]  /*1490*/  LEA R94, P3, R175, R88, 0x9 ;  /* 0x00000058af5e7211 */ /* 0x001fc600078648ff */
[----:B------:R-:W2:Y:S04]  /*14a0*/  LDG.E.U16 R158, desc[UR12][R92.64+0x40] ;  /* 0x0000400c5c9e7981 */ /* 0x000ea8000c1e1500 */
[----:B------:R0:W2:Y:S01]  /*14b0*/  LDG.E.U16 R162, desc[UR12][R92.64+0xc0] ;  /* 0x0000c00c5ca27981 */ /* 0x0000a2000c1e1500 */
[----:B------:R-:W-:-:S03]  /*14c0*/  IMAD.SHL.U32 R116, R165, 0x100, RZ ;  /* 0x00000100a5747824 */ /* 0x000fc600078e00ff */
[----:B------:R-:W2:Y:S04]  /*14d0*/  LDG.E.U16 R86, desc[UR12][R26.64] ;  /* 0x0000000c1a567981 */ /* 0x000ea8000c1e1500 */
[----:B------:R-:W2:Y:S01]  /*14e0*/  LDG.E.U16 R85, desc[UR12][R26.64+0x80] ;  /* 0x0000800c1a557981 */ /* 0x000ea2000c1e1500 */
[----:B0-----:R-:W-:-:S03]  /*14f0*/  LEA R92, P4, R177, R88, 0x9 ;  /* 0x00000058b15c7211 */ /* 0x001fc600078848ff */
[----:B------:R-:W2:Y:S04]  /*1500*/  LDG.E.U16 R34, desc[UR12][R26.64+0x40] ;  /* 0x0000400c1a227981 */ /* 0x000ea8000c1e1500 */
[----:B------:R-:W2:Y:S04]  /*1510*/  LDG.E.U16 R33, desc[UR12][R26.64+0xc0] ;  /* 0x0000c00c1a217981 */ /* 0x000ea8000c1e1500 */
[----:B------:R-:W2:Y:S04]  /*1520*/  LDG.E.U16 R153, desc[UR12][R96.64] ;  /* 0x0000000c60997981 */ /* 0x000ea8000c1e1500 */
[----:B------:R-:W2:Y:S04]  /*1530*/  LDG.E.U16 R152, desc[UR12][R96.64+0x80] ;  /* 0x0000800c60987981 */ /* 0x000ea8000c1e1500 */
[----:B------:R-:W2:Y:S04]  /*1540*/  LDG.E.U16 R151, desc[UR12][R96.64+0x40] ;  /* 0x0000400c60977981 */ /* 0x000ea8000c1e1500 */
[----:B------:R0:W2:Y:S01]  /*1550*/  LDG.E.U16 R154, desc[UR12][R96.64+0xc0] ;  /* 0x0000c00c609a7981 */ /* 0x0000a2000c1e1500 */
[----:B------:R-:W-:-:S03]  /*1560*/  IMAD.SHL.U32 R118, R163, 0x100, RZ ;  /* 0x00000100a3767824 */ /* 0x000fc600078e00ff */
[----:B------:R-:W2:Y:S01]  /*1570*/  LDG.E.U16 R13, desc[UR12][R72.64] ;  /* 0x0000000c480d7981 */ /* 0x000ea2000c1e1500 */
[----:B------:R-:W-:-:S03]  /*1580*/  LEA.HI.X R93, R104, R89, RZ, 0x1, P4 ;  /* 0x00000059685d7211 */ /* 0x000fc600020f0cff */
[----:B------:R-:W2:Y:S01]  /*1590*/  LDG.E.U16 R14, desc[UR12][R72.64+0x80] ;  /* 0x0000800c480e7981 */ /* 0x000ea2000c1e1500 */
[----:B0-----:R-:W-:-:S03]  /*15a0*/  LEA R96, P2, R173, R88, 0x9 ;  /* 0x00000058ad607211 */ /* 0x001fc600078448ff */
        /* <DEDUP_REMOVED lines=12> */
[----:B------:R-:W2:Y:S01]  /*1670*/  LDG.E.U16 R72, desc[UR12][R18.64] ;  /* 0x0000000c12487981 */ /* 0x000ea2000c1e1500 */
[----:B------:R-:W-:-:S03]  /*1680*/  LEA.HI.X R97, R108, R89, RZ, 0x1, P2 ;  /* 0x000000596c617211 */ /* 0x000fc600010f0cff */
[----:B------:R-:W2:Y:S04]  /*1690*/  LDG.E.U16 R20, desc[UR12][R18.64+0x40] ;  /* 0x0000400c12147981 */ /* 0x000ea8000c1e1500 */
[----:B------:R-:W2:Y:S04]  /*16a0*/  LDG.E.U16 R71, desc[UR12][R18.64+0x80] ;  /* 0x0000800c12477981 */ /* 0x000ea8000c1e1500 */
[----:B------:R-:W2:Y:S04]  /*16b0*/  LDG.E.U16 R145, desc[UR12][R98.64] ;  /* 0x0000000c62917981 */ /* 0x000ea8000c1e1500 */
[----:B------:R-:W2:Y:S04]  /*16c0*/  LDG.E.U16 R144, desc[UR12][R98.64+0x80] ;  /* 0x0000800c62907981 */ /* 0x000ea8000c1e1500 */
[----:B------:R-:W2:Y:S04]  /*16d0*/  LDG.E.U16 R143, desc[UR12][R98.64+0x40] ;  /* 0x0000400c628f7981 */ /* 0x000ea8000c1e1500 */
[----:B------:R0:W2:Y:S04]  /*16e0*/  LDG.E.U16 R146, desc[UR12][R98.64+0xc0] ;  /* 0x0000c00c62927981 */ /* 0x0000a8000c1e1500 */
[----:B------:R1:W-:Y:S04]  /*16f0*/  STL [R1+0x70], R104 ;  /* 0x0000706801007387 */ /* 0x0003e80000100800 */
[----:B------:R-:W2:Y:S01]  /*1700*/  LDG.E.U16 R19, desc[UR12][R18.64+0xc0] ;  /* 0x0000c00c12137981 */ /* 0x000ea2000c1e1500 */
[----:B0-----:R-:W-:-:S03]  /*1710*/  LEA R98, P0, R171, R88, 0x9 ;  /* 0x00000058ab627211 */ /* 0x001fc600078048ff */
[----:B------:R0:W-:Y:S01]  /*1720*/  STL [R1+0x74], R106 ;  /* 0x0000746a01007387 */ /* 0x0001e20000100800 */
[----:B-1----:R-:W-:-:S03]  /*1730*/  LEA R104, P4, R165, R88, 0x9 ;  /* 0x00000058a5687211 */ /* 0x002fc600078848ff */
[----:B------:R-:W2:Y:S01]  /*1740*/  LDG.E.U16 R74, desc[UR12][R102.64] ;  /* 0x0000000c664a7981 */ /* 0x000ea2000c1e1500 */
[----:B------:R-:W-:-:S03]  /*1750*/  LEA.HI.X R99, R110, R89, RZ, 0x1, P0 ;  /* 0x000000596e637211 */ /* 0x000fc600000f0cff */
[----:B------:R-:W2:Y:S01]  /*1760*/  LDG.E.U16 R73, desc[UR12][R102.64+0x80] ;  /* 0x0000800c66497981 */ /* 0x000ea2000c1e1500 */
[----:B0-----:R-:W-:-:S03]  /*1770*/  LEA R106, P3, R163, R88, 0x9 ;  /* 0x00000058a36a7211 */ /* 0x001fc600078648ff */
[----:B------:R-:W2:Y:S04]  /*1780*/  LDG.E.U16 R22, desc[UR12][R102.64+0x40] ;  /* 0x0000400c66167981 */ /* 0x000ea8000c1e1500 */
[----:B------:R0:W2:Y:S04]  /*1790*/  LDG.E.U16 R21, desc[UR12][R102.64+0xc0] ;  /* 0x0000c00c66157981 */ /* 0x0000a8000c1e1500 */
[----:B------:R-:W2:Y:S04]  /*17a0*/  LDG.E.U16 R70, desc[UR12][R100.64] ;  /* 0x0000000c64467981 */ /* 0x000ea8000c1e1500 */
[----:B------:R-:W2:Y:S01]  /*17b0*/  LDG.E.U16 R69, desc[UR12][R100.64+0x80] ;  /* 0x0000800c64457981 */ /* 0x000ea2000c1e1500 */
[----:B0-----:R-:W-:-:S03]  /*17c0*/  LEA R102, P5, R167, R88, 0x9 ;  /* 0x00000058a7667211 */ /* 0x001fc600078a48ff */
[----:B------:R-:W2:Y:S04]  /*17d0*/  LDG.E.U16 R18, desc[UR12][R100.64+0x40] ;  /* 0x0000400c64127981 */ /* 0x000ea8000c1e1500 */
[----:B------:R0:W2:Y:S04]  /*17e0*/  LDG.E.U16 R138, desc[UR12][R100.64+0xc0] ;  /* 0x0000c00c648a7981 */ /* 0x0000a8000c1e1500 */
[----:B------:R1:W-:Y:S01]  /*17f0*/  STL [R1+0x78], R108 ;  /* 0x0000786c01007387 */ /* 0x0003e20000100800 */
[----:B------:R-:W-:-:S03]  /*1800*/  IMAD.SHL.U32 R172, R107, 0x100, RZ ;  /* 0x000001006bac7824 */ /* 0x000fc600078e00ff */
[----:B------:R3:W-:Y:S01]  /*1810*/  STL [R1+0x7c], R110 ;  /* 0x00007c6e01007387 */ /* 0x0007e20000100800 */
[----:B0-----:R-:W-:-:S03]  /*1820*/  LEA R100, P6, R169, R88, 0x9 ;  /* 0x00000058a9647211 */ /* 0x001fc600078c48ff */
[----:B------:R0:W-:Y:S01]  /*1830*/  STL [R1+0x80], R112 ;  /* 0x0000807001007387 */ /* 0x0001e20000100800 */
[----:B-1----:R-:W-:-:S03]  /*1840*/  LEA R108, P2, R109, R88, 0x9 ;  /* 0x000000586d6c7211 */ /* 0x002fc600078448ff */
[----:B------:R1:W-:Y:S01]  /*1850*/  STL [R1+0x84], R114 ;  /* 0x0000847201007387 */ /* 0x0003e20000100800 */
[----:B------:R-:W-:Y:S01]  /*1860*/  IMAD.SHL.U32 R170, R113, 0x100, RZ ;  /* 0x0000010071aa7824 */ /* 0x000fe200078e00ff */
[----:B---3--:R-:W-:Y:S01]  /*1870*/  LEA R110, P0, R107, R88, 0x9 ;  /* 0x000000586b6e7211 */ /* 0x008fe200078048ff */
[----:B------:R-:W-:Y:S01]  /*1880*/  IMAD.SHL.U32 R168, R115, 0x100, RZ ;  /* 0x0000010073a87824 */ /* 0x000fe200078e00ff */
[----:B------:R3:W-:Y:S01]  /*1890*/  STL [R1+0x88], R116 ;  /* 0x0000887401007387 */ /* 0x0007e20000100800 */
[----:B------:R-:W-:Y:S01]  /*18a0*/  IMAD.SHL.U32 R166, R117, 0x100, RZ ;  /* 0x0000010075a67824 */ /* 0x000fe200078e00ff */
[-C--:B------:R-:W-:Y:S01]  /*18b0*/  LEA.HI.X R101, R112, R89.reuse, RZ, 0x1, P6 ;  /* 0x0000005970657211 */ /* 0x080fe200030f0cff */
[----:B------:R-:W-:Y:S01]  /*18c0*/  IMAD.SHL.U32 R164, R119, 0x100, RZ ;  /* 0x0000010077a47824 */ /* 0x000fe200078e00ff */
[----:B------:R3:W-:Y:S01]  /*18d0*/  STL [R1+0x8c], R118 ;  /* 0x00008c7601007387 */ /* 0x0007e20000100800 */
[-C--:B------:R-:W-:Y:S01]  /*18e0*/  LEA.HI.X R103, R114, R89.reuse, RZ, 0x1, P5 ;  /* 0x0000005972677211 */ /* 0x080fe200028f0cff */
[----:B------:R-:W-:Y:S01]  /*18f0*/  IMAD.SHL.U32 R163, R111, 0x100, RZ ;  /* 0x000001006fa37824 */ /* 0x000fe200078e00ff */
[----:B------:R-:W-:-:S02]  /*1900*/  LEA.HI.X R105, R116, R89, RZ, 0x1, P4 ;  /* 0x0000005974697211 */ /* 0x000fc400020f0cff */
[-C--:B------:R-:W-:Y:S02]  /*1910*/  LEA.HI.X R107, R118, R89.reuse, RZ, 0x1, P3 ;  /* 0x00000059766b7211 */ /* 0x080fe400018f0cff */
[-C--:B0-----:R-:W-:Y:S02]  /*1920*/  LEA R112, P6, R113, R88.reuse, 0x9 ;  /* 0x0000005871707211 */ /* 0x081fe400078c48ff */
[-C--:B-1----:R-:W-:Y:S02]  /*1930*/  LEA R114, P5, R115, R88.reuse, 0x9 ;  /* 0x0000005873727211 */ /* 0x082fe400078a48ff */
[-C--:B---3--:R-:W-:Y:S02]  /*1940*/  LEA R116, P4, R117, R88.reuse, 0x9 ;  /* 0x0000005875747211 */ /* 0x088fe400078848ff */
[----:B------:R-:W-:Y:S02]  /*1950*/  LEA R118, P3, R119, R88, 0x9 ;  /* 0x0000005877767211 */ /* 0x000fe400078648ff */
[----:B------:R-:W-:-:S02]  /*1960*/  LEA.HI.X R109, R174, R89, RZ, 0x1, P2 ;  /* 0x00000059ae6d7211 */ /* 0x000fc400010f0cff */
[----:B------:R-:W-:Y:S02]  /*1970*/  LEA R88, P2, R111, R88, 0x9 ;  /* 0x000000586f587211 */ /* 0x000fe400078448ff */
[-C--:B------:R-:W-:Y:S02]  /*1980*/  LEA.HI.X R111, R172, R89.reuse, RZ, 0x1, P0 ;  /* 0x00000059ac6f7211 */ /* 0x080fe400000f0cff */
[-C--:B------:R-:W-:Y:S02]  /*1990*/  LEA.HI.X R113, R170, R89.reuse, RZ, 0x1, P6 ;  /* 0x00000059aa717211 */ /* 0x080fe400030f0cff */
[-C--:B------:R-:W-:Y:S02]  /*19a0*/  LEA.HI.X R115, R168, R89.reuse, RZ, 0x1, P5 ;  /* 0x00000059a8737211 */ /* 0x080fe400028f0cff */
[-C--:B------:R-:W-:Y:S02]  /*19b0*/  LEA.HI.X R117, R166, R89.reuse, RZ, 0x1, P4 ;  /* 0x00000059a6757211 */ /* 0x080fe400020f0cff */
[----:B------:R-:W-:-:S02]  /*19c0*/  LEA.HI.X R119, R164, R89, RZ, 0x1, P3 ;  /* 0x00000059a4777211 */ /* 0x000fc400018f0cff */
[----:B------:R-:W-:Y:S01]  /*19d0*/  LEA.HI.X R89, R163, R89, RZ, 0x1, P2 ;  /* 0x00000059a3597211 */ /* 0x000fe200010f0cff */
[----:B------:R-:W-:Y:S01]  /*19e0*/  STL [R1+0x90], R174 ;  /* 0x000090ae01007387 */ /* 0x000fe20000100800 */
[----:B------:R-:W-:-:S03]  /*19f0*/  IMAD.WIDE.U32 R90, R2, 0x2, R90 ;  /* 0x00000002025a7825 */ /* 0x000fc600078e005a */
[----:B------:R-:W-:Y:S01]  /*1a00*/  STL [R1+0x94], R172 ;  /* 0x000094ac01007387 */ /* 0x000fe20000100800 */
[----:B------:R-:W-:-:S03]  /*1a10*/  IMAD.WIDE.U32 R92, R2, 0x2, R92 ;  /* 0x00000002025c7825 */ /* 0x000fc600078e005c */
[----:B------:R-:W-:Y:S01]  /*1a20*/  STL [R1+0x98], R170 ;  /* 0x000098aa01007387 */ /* 0x000fe20000100800 */
[----:B------:R-:W-:-:S03]  /*1a30*/  IMAD.WIDE.U32 R94, R2, 0x2, R94 ;  /* 0x00000002025e7825 */ /* 0x000fc600078e005e */
[----:B------:R-:W-:Y:S01]  /*1a40*/  STL [R1+0x9c], R168 ;  /* 0x00009ca801007387 */ /* 0x000fe20000100800 */
[----:B------:R-:W-:-:S03]  /*1a50*/  IMAD.WIDE.U32 R96, R2, 0x2, R96 ;  /* 0x0000000202607825 */ /* 0x000fc600078e0060 */
[----:B------:R-:W-:Y:S01]  /*1a60*/  STL [R1+0xa0], R166 ;  /* 0x0000a0a601007387 */ /* 0x000fe20000100800 */
[----:B------:R-:W-:-:S04]  /*1a70*/  IMAD.WIDE.U32 R98, R2, 0x2, R98 ;  /* 0x0000000202627825 */ /* 0x000fc800078e0062 */
[C---:B------:R-:W-:Y:S01]  /*1a80*/  IMAD.WIDE.U32 R100, R2.reuse, 0x2, R100 ;  /* 0x0000000202647825 */ /* 0x040fe200078e0064 */
[----:B------:R0:W-:Y:S03]  /*1a90*/  STL [R1+0xa8], R164 ;  /* 0x0000a8a401007387 */ /* 0x0001e60000100800 */
[C---:B------:R-:W-:Y:S01]  /*1aa0*/  IMAD.WIDE.U32 R102, R2.reuse, 0x2, R102 ;  /* 0x0000000202667825 */ /* 0x040fe200078e0066 */
[----:B------:R1:W-:Y:S03]  /*1ab0*/  STL [R1+0xa4], R163 ;  /* 0x0000a4a301007387 */ /* 0x0003e60000100800 */
[C---:B------:R-:W-:Y:S01]  /*1ac0*/  IMAD.WIDE.U32 R104, R2.reuse, 0x2, R104 ;  /* 0x0000000202687825 */ /* 0x040fe200078e0068 */
[----:B------:R-:W3:Y:S03]  /*1ad0*/  LDG.E.U16 R228, desc[UR12][R90.64] ;  /* 0x0000000c5ae47981 */ /* 0x000ee6000c1e1500 */
[C---:B------:R-:W-:Y:S01]  /*1ae0*/  IMAD.WIDE.U32 R106, R2.reuse, 0x2, R106 ;  /* 0x00000002026a7825 */ /* 0x040fe200078e006a */
[----:B------:R-:W2:Y:S03]  /*1af0*/  LDG.E.U16 R227, desc[UR12][R90.64+0x80] ;  /* 0x0000800c5ae37981 */ /* 0x000ea6000c1e1500 */
[C---:B------:R-:W-:Y:S01]  /*1b00*/  IMAD.WIDE.U32 R108, R2.reuse, 0x2, R108 ;  /* 0x00000002026c7825 */ /* 0x040fe200078e006c */
[----:B------:R-:W2:Y:S03]  /*1b10*/  LDG.E.U16 R226, desc[UR12][R90.64+0x100] ;  /* 0x0001000c5ae27981 */ /* 0x000ea6000c1e1500 */
[C---:B------:R-:W-:Y:S01]  /*1b20*/  IMAD.WIDE.U32 R110, R2.reuse, 0x2, R110 ;  /* 0x00000002026e7825 */ /* 0x040fe200078e006e */
[----:B------:R-:W3:Y:S03]  /*1b30*/  LDG.E.U16 R225, desc[UR12][R90.64+0x180] ;  /* 0x0001800c5ae17981 */ /* 0x000ee6000c1e1500 */
[C---:B------:R-:W-:Y:S01]  /*1b40*/  IMAD.WIDE.U32 R88, R2.reuse, 0x2, R88 ;  /* 0x0000000202587825 */ /* 0x040fe200078e0058 */
[----:B------:R-:W3:Y:S03]  /*1b50*/  LDG.E.U16 R165, desc[UR12][R90.64+0x40] ;  /* 0x0000400c5aa57981 */ /* 0x000ee6000c1e1500 */
[C---:B------:R-:W-:Y:S01]  /*1b60*/  IMAD.WIDE.U32 R112, R2.reuse, 0x2, R112 ;  /* 0x0000000202707825 */ /* 0x040fe200078e0070 */
[----:B0-----:R-:W3:Y:S03]  /*1b70*/  LDG.E.U16 R164, desc[UR12][R90.64+0xc0] ;  /* 0x0000c00c5aa47981 */ /* 0x001ee6000c1e1500 */
[C---:B------:R-:W-:Y:S01]  /*1b80*/  IMAD.WIDE.U32 R114, R2.reuse, 0x2, R114 ;  /* 0x0000000202727825 */ /* 0x040fe200078e0072 */
[----:B-1----:R-:W3:Y:S03]  /*1b90*/  LDG.E.U16 R163, desc[UR12][R90.64+0x140] ;  /* 0x0001400c5aa37981 */ /* 0x002ee6000c1e1500 */
[C---:B------:R-:W-:Y:S01]  /*1ba0*/  IMAD.WIDE.U32 R116, R2.reuse, 0x2, R116 ;  /* 0x0000000202747825 */ /* 0x040fe200078e0074 */
[----:B------:R-:W3:Y:S03]  /*1bb0*/  LDG.E.U16 R231, desc[UR12][R90.64+0x1c0] ;  /* 0x0001c00c5ae77981 */ /* 0x000ee6000c1e1500 */
[C---:B------:R-:W-:Y:S01]  /*1bc0*/  IMAD.WIDE.U32 R118, R2.reuse, 0x2, R118 ;  /* 0x0000000202767825 */ /* 0x040fe200078e0076 */
[----:B------:R-:W3:Y:S04]  /*1bd0*/  LDG.E.U16 R229, desc[UR12][R88.64+0x180] ;  /* 0x0001800c58e57981 */ /* 0x000ee8000c1e1500 */
        /* <DEDUP_REMOVED lines=62> */
[----:B------:R0:W3:Y:S01]  /*1fc0*/  LDG.E.U16 R92, desc[UR12][R92.64+0x1c0] ;  /* 0x0001c00c5c5c7981 */ /* 0x0000e2000c1e1500 */
[----:B------:R-:W-:Y:S01]  /*1fd0*/  SHF.R.U32.HI R235, RZ, 0x1, R234 ;  /* 0x00000001ffeb7819 */ /* 0x000fe200000116ea */
[----:B0-----:R-:W-:-:S05]  /*1fe0*/  IMAD R93, R2, 0x2, R232 ;  /* 0x00000002025d7824 */ /* 0x001fca00078e02e8 */
[----:B------:R-:W-:-:S05]  /*1ff0*/  LOP3.LUT R232, R93, R235, RZ, 0x3c, !PT ;  /* 0x000000eb5de87212 */ /* 0x000fca00078e3cff */
[----:B--2---:R0:W-:Y:S04]  /*2000*/  STS.U16 [R232+UR5+0x8000], R3 ;  /* 0x00800003e8007988 */ /* 0x0041e80008000405 */
[----:B------:R-:W-:Y:S01]  /*2010*/  STS.U16 [R232+UR5], R10 ;  /* 0x0000000ae8007988 */ /* 0x000fe20008000405 */
[----:B0-----:R-:W-:-:S03]  /*2020*/  LOP3.LUT R3, R232, 0x40, RZ, 0x3c, !PT ;  /* 0x00000040e8037812 */ /* 0x001fc600078e3cff */
[----:B------:R0:W-:Y:S04]  /*2030*/  STS.U16 [R232+UR5+0x400], R4 ;  /* 0x00040004e8007988 */ /* 0x0001e80008000405 */
[----:B------:R-:W-:Y:S04]  /*2040*/  STS.U16 [R232+UR5+0x8400], R5 ;  /* 0x00840005e8007988 */ /* 0x000fe80008000405 */
[----:B------:R1:W-:Y:S04]  /*2050*/  STS.U16 [R232+UR5+0x800], R6 ;  /* 0x00080006e8007988 */ /* 0x0003e80008000405 */
[----:B------:R-:W-:Y:S04]  /*2060*/  STS.U16 [R232+UR5+0x8800], R7 ;  /* 0x00880007e8007988 */ /* 0x000fe80008000405 */
[----:B------:R2:W-:Y:S04]  /*2070*/  STS.U16 [R232+UR5+0xc00], R8 ;  /* 0x000c0008e8007988 */ /* 0x0005e80008000405 */
[----:B------:R-:W-:Y:S04]  /*2080*/  STS.U16 [R232+UR5+0x8c00], R9 ;  /* 0x008c0009e8007988 */ /* 0x000fe80008000405 */
[----:B------:R-:W-:Y:S04]  /*2090*/  STS.U16 [R232+UR5+0x1000], R11 ;  /* 0x0010000be8007988 */ /* 0x000fe80008000405 */
[----:B------:R0:W-:Y:S04]  /*20a0*/  STS.U16 [R232+UR5+0x9000], R12 ;  /* 0x0090000ce8007988 */ /* 0x0001e80008000405 */
[----:B------:R-:W-:Y:S04]  /*20b0*/  STS.U16 [R232+UR5+0x1400], R13 ;  /* 0x0014000de8007988 */ /* 0x000fe80008000405 */
[----:B------:R0:W-:Y:S04]  /*20c0*/  STS.U16 [R232+UR5+0x9400], R14 ;  /* 0x0094000ee8007988 */ /* 0x0001e80008000405 */
[----:B------:R-:W-:Y:S04]  /*20d0*/  STS.U16 [R232+UR5+0x1800], R15 ;  /* 0x0018000fe8007988 */ /* 0x000fe80008000405 */
[----:B------:R0:W-:Y:S04]  /*20e0*/  STS.U16 [R232+UR5+0x9800], R16 ;  /* 0x00980010e8007988 */ /* 0x0001e80008000405 */
[----:B------:R-:W-:Y:S04]  /*20f0*/  STS.U16 [R232+UR5+0x1c00], R17 ;  /* 0x001c0011e8007988 */ /* 0x000fe80008000405 */
        /* <DEDUP_REMOVED lines=38> */
[----:B----4-:R-:W-:Y:S04]  /*2360*/  STS.U16 [R232+UR5+0xe800], R140 ;  /* 0x00e8008ce8007988 */ /* 0x010fe80008000405 */
        /* <DEDUP_REMOVED lines=10> */
[----:B------:R-:W-:Y:S04]  /*2410*/  STS.U16 [R3+UR5], R68 ;  /* 0x0000004403007988 */ /* 0x000fe80008000405 */
        /* <DEDUP_REMOVED lines=49> */
[----:B------:R4:W-:Y:S04]  /*2730*/  STS.U16 [R3+UR5+0x6400], R18 ;  /* 0x0064001203007988 */ /* 0x0009e80008000405 */
[----:B------:R-:W-:Y:S04]  /*2740*/  STS.U16 [R3+UR5+0xe400], R138 ;  /* 0x00e4008a03007988 */ /* 0x000fe80008000405 */
[----:B-----5:R-:W-:Y:S04]  /*2750*/  STS.U16 [R3+UR5+0x6800], R139 ;  /* 0x0068008b03007988 */ /* 0x020fe80008000405 */
        /* <DEDUP_REMOVED lines=11> */
[----:B---3--:R-:W-:Y:S04]  /*2810*/  STS.U16 [R232+UR5+0x1fc00], R229 ;  /* 0x01fc00e5e8007988 */ /* 0x008fe80008000405 */
        /* <DEDUP_REMOVED lines=70> */
[----:B------:R5:W-:Y:S04]  /*2c80*/  STS.U16 [R3+UR5+0x1c400], R92 ;  /* 0x01c4005c03007988 */ /* 0x000be80008000405 */
[----:B0-----:R-:W5:Y:S04]  /*2c90*/  LDG.E.U16 R4, desc[UR12][R94.64+0x40] ;  /* 0x0000400c5e047981 */ /* 0x001f68000c1e1500 */
[----:B-1----:R-:W5:Y:S04]  /*2ca0*/  LDG.E.U16 R6, desc[UR12][R94.64+0xc0] ;  /* 0x0000c00c5e067981 */ /* 0x002f68000c1e1500 */
[----:B--2---:R-:W2:Y:S04]  /*2cb0*/  LDG.E.U16 R8, desc[UR12][R94.64+0x140] ;  /* 0x0001400c5e087981 */ /* 0x004ea8000c1e1500 */
[----:B------:R-:W2:Y:S04]  /*2cc0*/  LDG.E.U16 R10, desc[UR12][R94.64+0x1c0] ;  /* 0x0001c00c5e0a7981 */ /* 0x000ea8000c1e1500 */
[----:B------:R-:W2:Y:S04]  /*2cd0*/  LDG.E.U16 R12, desc[UR12][R96.64+0x40] ;  /* 0x0000400c600c7981 */ /* 0x000ea8000c1e1500 */
[----:B------:R-:W2:Y:S04]  /*2ce0*/  LDG.E.U16 R14, desc[UR12][R96.64+0xc0] ;  /* 0x0000c00c600e7981 */ /* 0x000ea8000c1e1500 */
[----:B------:R-:W2:Y:S04]  /*2cf0*/  LDG.E.U16 R16, desc[UR12][R96.64+0x140] ;  /* 0x0001400c60107981 */ /* 0x000ea8000c1e1500 */
[----:B----4-:R-:W4:Y:S04]  /*2d00*/  LDG.E.U16 R18, desc[UR12][R96.64+0x1c0] ;  /* 0x0001c00c60127981 */ /* 0x010f28000c1e1500 */
[----:B------:R-:W4:Y:S04]  /*2d10*/  LDG.E.U16 R20, desc[UR12][R98.64+0x40] ;  /* 0x0000400c62147981 */ /* 0x000f28000c1e1500 */
        /* <DEDUP_REMOVED lines=33> */
[----:B---3--:R-:W3:Y:S04]  /*2f30*/  LDG.E.U16 R90, desc[UR12][R114.64+0x140] ;  /* 0x0001400c725a7981 */ /* 0x008ee8000c1e1500 */
[----:B-----5:R-:W5:Y:S04]  /*2f40*/  LDG.E.U16 R92, desc[UR12][R114.64+0x1c0] ;  /* 0x0001c00c725c7981 */ /* 0x020f68000c1e1500 */
[----:B------:R-:W5:Y:S04]  /*2f50*/  LDG.E.U16 R94, desc[UR12][R116.64+0x40] ;  /* 0x0000400c745e7981 */ /* 0x000f68000c1e1500 */
        /* <DEDUP_REMOVED lines=10> */
[----:B------:R-:W5:Y:S01]  /*3000*/  LDG.E.U16 R120, desc[UR12][R88.64+0x1c0] ;  /* 0x0001c00c58787981 */ /* 0x000f62000c1e1500 */
[----:B------:R-:W-:Y:S01]  /*3010*/  LOP3.LUT P2, RZ, R233, 0xff, RZ, 0xc0, !PT ;  /* 0x000000ffe9ff7812 */ /* 0x000fe2000784c0ff */
[----:B------:R-:W-:Y:S01]  /*3020*/  UMOV UR8, 0x1 ;  /* 0x0000000100087882 */ /* 0x000fe20000000000 */
[----:B------:R-:W-:-:S11]  /*3030*/  SHF.R.U32.HI R5, RZ, 0x5, R233 ;  /* 0x00000005ff057819 */ /* 0x000fd600000116e9 */
[----:B------:R-:W-:-:S05]  /*3040*/  VOTEU.ALL UP0, P2 ;  /* 0x0000000000ff7886 */ /* 0x000fca0001000000 */
[----:B------:R-:W-:-:S04]  /*3050*/  @!UP0 UIADD3 UR8, UPT, UPT, -UR8, 0x100000, URZ ;  /* 0x0010000008088890 */ /* 0x000fc8000fffe1ff */
[----:B------:R-:W-:Y:S02]  /*3060*/  @!UP0 USHF.L.U32 UR9, UR8, 0xb, URZ ;  /* 0x0000000b08098899 */ /* 0x000fe400080006ff */
[----:B------:R-:W-:Y:S01]  /*3070*/  @!UP0 USHF.L.U32 UR8, UR8, 0x1, URZ ;  /* 0x0000000108088899 */ /* 0x000fe200080006ff */
[----:B------:R-:W-:Y:S01]  /*3080*/  VOTEU.ALL UP1, P2 ;  /* 0x0000000000ff7886 */ /* 0x000fe20001020000 */
[----:B------:R-:W-:Y:S02]  /*3090*/  R2UR UR6, R5 ;  /* 0x00000000050672ca */ /* 0x000fe400000e0000 */
[----:B------:R-:W-:-:S11]  /*30a0*/  R2UR UR7, R0 ;  /* 0x00000000000772ca */ /* 0x000fd600000e0000 */
[----:B------:R-:W-:Y:S01]  /*30b0*/  UISETP.NE.U32.AND UP0, UPT, UR6, URZ, UPT ;  /* 0x000000ff0600728c */ /* 0x000fe2000bf05070 */
[----:B------:R-:W-:Y:S01]  /*30c0*/  LOP3.LUT R0, R233, 0xff, RZ, 0xc0, !PT ;  /* 0x000000ffe9007812 */ /* 0x000fe200078ec0ff */
[----:B------:R0:W-:Y:S04]  /*30d0*/  STS.U16 [R3+UR5+0x10800], R4 ;  /* 0x0108000403007988 */ /* 0x0001e80008000405 */
[----:B------:R0:W-:Y:S04]  /*30e0*/  STS.U16 [R3+UR5+0x14800], R6 ;  /* 0x0148000603007988 */ /* 0x0001e80008000405 */
[----:B--2---:R0:W-:Y:S04]  /*30f0*/  STS.U16 [R3+UR5+0x18800], R8 ;  /* 0x0188000803007988 */ /* 0x0041e80008000405 */
[----:B------:R0:W-:Y:S04]  /*3100*/  STS.U16 [R3+UR5+0x1c800], R10 ;  /* 0x01c8000a03007988 */ /* 0x0001e80008000405 */
[----:B------:R0:W-:Y:S04]  /*3110*/  STS.U16 [R3+UR5+0x10c00], R12 ;  /* 0x010c000c03007988 */ /* 0x0001e80008000405 */
[----:B------:R0:W-:Y:S04]  /*3120*/  STS.U16 [R3+UR5+0x14c00], R14 ;  /* 0x014c000e03007988 */ /* 0x0001e80008000405 */
[----:B------:R0:W-:Y:S04]  /*3130*/  STS.U16 [R3+UR5+0x18c00], R16 ;  /* 0x018c001003007988 */ /* 0x0001e80008000405 */
[----:B----4-:R0:W-:Y:S04]  /*3140*/  STS.U16 [R3+UR5+0x1cc00], R18 ;  /* 0x01cc001203007988 */ /* 0x0101e80008000405 */
[----:B------:R0:W-:Y:S04]  /*3150*/  STS.U16 [R3+UR5+0x11000], R20 ;  /* 0x0110001403007988 */ /* 0x0001e80008000405 */
        /* <DEDUP_REMOVED lines=33> */
[----:B---3--:R0:W-:Y:S04]  /*3370*/  STS.U16 [R3+UR5+0x1b000], R90 ;  /* 0x01b0005a03007988 */ /* 0x0081e80008000405 */
[----:B-----5:R0:W-:Y:S04]  /*3380*/  STS.U16 [R3+UR5+0x1f000], R92 ;  /* 0x01f0005c03007988 */ /* 0x0201e80008000405 */
        /* <DEDUP_REMOVED lines=11> */
[----:B------:R0:W-:Y:S01]  /*3440*/  STS.U16 [R3+UR5+0x1fc00], R120 ;  /* 0x01fc007803007988 */ /* 0x0001e20008000405 */
[----:B------:R1:W-:Y:S06]  /*3450*/  MEMBAR.ALL.CTA ;  /* 0x0000000000007992 */ /* 0x0003ec0000008000 */
[----:B-1----:R-:W-:Y:S04]  /*3460*/  FENCE.VIEW.ASYNC.S ;  /* 0x00000000000073c6 */ /* 0x002fe80000000000 */
[----:B------:R-:W1:Y:S02]  /*3470*/  FENCE.VIEW.ASYNC.S ;  /* 0x00000000000073c6 */ /* 0x000e640000000000 */
[----:B-1----:R0:W1:Y:S02]  /*3480*/  @!UP1 SYNCS.EXCH.64 URZ, [UR5+0x20000], UR8 ;  /* 0x0200000805ff95b2 */ /* 0x0020640008000100 */
[----:B-1----:R-:W-:Y:S06]  /*3490*/  BAR.SYNC.DEFER_BLOCKING 0x0 ;  /* 0x0000000000007b1d */ /* 0x002fec0000010000 */
[----:B0-----:R-:W-:Y:S05]  /*34a0*/  BRA.U UP0, `(.L_x_6) ;  /* 0x00000005006c7547 */ /* 0x001fea000b800000 */
[----:B------:R-:W-:Y:S02]  /*34b0*/  USHF.R.U32.HI UR10, URZ, 0x4, UR5 ;  /* 0x00000004ff0a7899 */ /* 0x000fe40008011605 */
[----:B------:R-:W-:Y:S02]  /*34c0*/  UIADD3 UR9, UPT, UPT, UR5, 0x10000, URZ ;  /* 0x0001000005097890 */ /* 0x000fe4000fffe0ff */
[----:B------:R-:W-:Y:S02]  /*34d0*/  USGXT.U32 UR10, UR10, 0xe ;  /* 0x0000000e0a0a789a */ /* 0x000fe40008000000 */
[----:B------:R-:W-:Y:S02]  /*34e0*/  USHF.R.U32.HI UR9, URZ, 0x4, UR9 ;  /* 0x00000004ff097899 */ /* 0x000fe40008011609 */
[----:B------:R-:W-:Y:S02]  /*34f0*/  UIADD3 UR42, UP0, UPT, UR10, 0x2, URZ ;  /* 0x000000020a2a7890 */ /* 0x000fe4000ff1e0ff */
[----:B------:R-:W-:Y:S01]  /*3500*/  USGXT.U32 UR50, UR9, 0xe ;  /* 0x0000000e0932789a */ /* 0x000fe20008000000 */
[----:B------:R-:W-:Y:S01]  /*3510*/  UMOV UR8, URZ ;  /* 0x000000ff00087c82 */ /* 0x000fe20008000000 */
[----:B------:R-:W-:Y:S01]  /*3520*/  UMOV UR11, URZ ;  /* 0x000000ff000b7c82 */ /* 0x000fe20008000000 */
[----:B------:R-:W-:-:S02]  /*3530*/  UIADD3.X UR43, UPT, UPT, UR8, 0x40004040, URZ, UP0, !UPT ;  /* 0x40004040082b7890 */ /* 0x000fc400087fe4ff */
[----:B------:R-:W-:Y:S02]  /*3540*/  UIADD3 UR46, UP0, UPT, UR50, 0x4000080, URZ ;  /* 0x04000080322e7890 */ /* 0x000fe4000ff1e0ff */
[----:B------:R-:W-:Y:S02]  /*3550*/  ULOP3.LUT UR50, UR50, 0x4000000, URZ, 0xfc, !UPT ;  /* 0x0400000032327892 */ /* 0x000fe4000f8efcff */
[----:B------:R-:W-:Y:S02]  /*3560*/  UIADD3.X UR47, UPT, UPT, UR11, 0x40004040, URZ, UP0, !UPT ;  /* 0x400040400b2f7890 */ /* 0x000fe400087fe4ff */
[----:B------:R-:W-:Y:S02]  /*3570*/  UIADD3.64 UR52, UPT, UPT, UR42, 0x2, URZ ;  /* 0x000000022a347897 */ /* 0x000fe4000fffe0ff */
[----:B------:R-:W-:Y:S02]  /*3580*/  UIADD3.64 UR66, UPT, UPT, UR46, 0x80, URZ ;  /* 0x000000802e427897 */ /* 0x000fe4000fffe0ff */
[----:B------:R-:W-:-:S02]  /*3590*/  UIADD3.64 UR54, UPT, UPT, UR42, 0x4, URZ ;  /* 0x000000042a367897 */ /* 0x000fc4000fffe0ff */
[----:B------:R-:W-:Y:S01]  /*35a0*/  UIADD3.64 UR70, UPT, UPT, UR46, 0x100, URZ ;  /* 0x000001002e467897 */ /* 0x000fe2000fffe0ff */
[----:B------:R-:W-:Y:S01]  /*35b0*/  UMOV UR34, 0x0 ;  /* 0x0000000000227882 */ /* 0x000fe20000000000 */
[----:B------:R-:W-:Y:S01]  /*35c0*/  UMOV UR35, 0x8410490 ;  /* 0x0841049000237882 */ /* 0x000fe20000000000 */
[----:B------:R-:W-:Y:S01]  /*35d0*/  UMOV UR11, 0x40004040 ;  /* 0x40004040000b7882 */ /* 0x000fe20000000000 */
[----:B------:R-:W-:Y:S01]  /*35e0*/  UMOV UR51, 0x40004040 ;  /* 0x4000404000337882 */ /* 0x000fe20000000000 */
[----:B------:R-:W-:Y:S01]  /*35f0*/  UMOV UR28, 0x0 ;  /* 0x00000000001c7882 */ /* 0x000fe20000000000 */
[----:B------:R-:W-:Y:S01]  /*3600*/  UMOV UR29, 0x8410490 ;  /* 0x08410490001d7882 */ /* 0x000fe20000000000 */
[----:B------:R-:W-:Y:S01]  /*3610*/  UMOV UR32, 0x0 ;  /* 0x0000000000207882 */ /* 0x000fe20000000000 */
[----:B------:R-:W-:Y:S01]  /*3620*/  UMOV UR33, 0x8410490 ;  /* 0x0841049000217882 */ /* 0x000fe20000000000 */
[----:B------:R0:W-:Y:S01]  /*3630*/  UTCHMMA gdesc[UR10], gdesc[UR50], tmem[UR7], tmem[UR34], idesc[UR35], !UPT ;  /* 0x00ff22320a0075ea */ /* 0x0001e2000f800007 */
[----:B------:R-:W-:-:S02]  /*3640*/  UIADD3.64 UR56, UPT, UPT, UR42, 0x7fe, URZ ;  /* 0x000007fe2a387897 */ /* 0x000fc4000fffe0ff */
[----:B------:R-:W-:Y:S01]  /*3650*/  UTCHMMA gdesc[UR42], gdesc[UR46], tmem[UR7], tmem[UR28], idesc[UR29], UPT ;  /* 0x00ff1c2e2a0075ea */ /* 0x000fe2000b800007 */
[----:B------:R-:W-:Y:S01]  /*3660*/  UMOV UR20, 0x0 ;  /* 0x0000000000147882 */ /* 0x000fe20000000000 */
[----:B------:R-:W-:Y:S01]  /*3670*/  UMOV UR21, 0x8410490 ;  /* 0x0841049000157882 */ /* 0x000fe20000000000 */
[----:B------:R1:W-:Y:S01]  /*3680*/  UTCHMMA gdesc[UR52], gdesc[UR66], tmem[UR7], tmem[UR32], idesc[UR33], UPT ;  /* 0x00ff2042340075ea */ /* 0x0003e2000b800007 */
[----:B------:R-:W-:Y:S01]  /*3690*/  UIADD3.64 UR58, UPT, UPT, UR42, 0x800, URZ ;  /* 0x000008002a3a7897 */ /* 0x000fe2000fffe0ff */
[----:B------:R2:W-:Y:S01]  /*36a0*/  UTCHMMA gdesc[UR54], gdesc[UR70], tmem[UR7], tmem[UR20], idesc[UR21], UPT ;  /* 0x00ff1446360075ea */ /* 0x0005e2000b800007 */
[----:B------:R-:W-:Y:S02]  /*36b0*/  UIADD3.64 UR60, UPT, UPT, UR42, 0x802, URZ ;  /* 0x000008022a3c7897 */ /* 0x000fe4000fffe0ff */
[----:B0-----:R-:W-:Y:S02]  /*36c0*/  UIADD3.64 UR34, UPT, UPT, UR46, 0x180, URZ ;  /* 0x000001802e227897 */ /* 0x001fe4000fffe0ff */
[----:B------:R-:W-:-:S02]  /*36d0*/  UIADD3.64 UR62, UPT, UPT, UR42, 0x804, URZ ;  /* 0x000008042a3e7897 */ /* 0x000fc4000fffe0ff */
[----:B------:R-:W-:Y:S02]  /*36e0*/  UIADD3 UR77, UPT, UPT, UR7, 0x100, URZ ;  /* 0x00000100074d7890 */ /* 0x000fe4000fffe0ff */
[----:B-1----:R-:W-:Y:S02]  /*36f0*/  UIADD3.64 UR52, UPT, UPT, UR46, 0x200, URZ ;  /* 0x000002002e347897 */ /* 0x002fe4000fffe0ff */
[----:B------:R-:W-:Y:S02]  /*3700*/  UIADD3.64 UR32, UPT, UPT, UR46, 0x280, URZ ;  /* 0x000002802e207897 */ /* 0x000fe4000fffe0ff */
[----:B--2---:R-:W-:Y:S02]  /*3710*/  UIADD3.64 UR54, UPT, UPT, UR46, 0x300, URZ ;  /* 0x000003002e367897 */ /* 0x004fe4000fffe0ff */
[----:B------:R-:W-:Y:S02]  /*3720*/  UIADD3.64 UR64, UPT, UPT, UR42, 0x3fe, URZ ;  /* 0x000003fe2a407897 */ /* 0x000fe4000fffe0ff */
[----:B------:R-:W-:-:S02]  /*3730*/  UIADD3 UR76, UPT, UPT, UR7, 0x100, URZ ;  /* 0x00000100074c7890 */ /* 0x000fc4000fffe0ff */
[----:B------:R-:W-:Y:S01]  /*3740*/  UIADD3.64 UR68, UPT, UPT, UR42, 0x400, URZ ;  /* 0x000004002a447897 */ /* 0x000fe2000fffe0ff */
[----:B------:R-:W-:Y:S01]  /*3750*/  UMOV UR26, 0x0 ;  /* 0x00000000001a7882 */ /* 0x000fe20000000000 */
[----:B------:R-:W-:Y:S01]  /*3760*/  UMOV UR27, 0x8410490 ;  /* 0x08410490001b7882 */ /* 0x000fe20000000000 */
[----:B------:R-:W-:Y:S02]  /*3770*/  UIADD3 UR75, UPT, UPT, UR7, 0x100, URZ ;  /* 0x00000100074b7890 */ /* 0x000fe4000fffe0ff */
[----:B------:R0:W-:Y:S01]  /*3780*/  UTCHMMA gdesc[UR56], gdesc[UR34], tmem[UR7], tmem[UR26], idesc[UR27], UPT ;  /* 0x00ff1a22380075ea */ /* 0x0001e2000b800007 */
[----:B------:R-:W-:Y:S02]  /*3790*/  UIADD3.64 UR10, UPT, UPT, UR42, 0x402, URZ ;  /* 0x000004022a0a7897 */ /* 0x000fe4000fffe0ff */
[----:B------:R-:W-:Y:S02]  /*37a0*/  UIADD3 UR74, UPT, UPT, UR7, 0x100, URZ ;  /* 0x00000100074a7890 */ /* 0x000fe4000fffe0ff */
[----:B------:R-:W-:Y:S01]  /*37b0*/  UIADD3.64 UR28, UPT, UPT, UR42, 0x404, URZ ;  /* 0x000004042a1c7897 */ /* 0x000fe2000fffe0ff */
[----:B------:R-:W-:Y:S01]  /*37c0*/  UMOV UR14, 0x0 ;  /* 0x00000000000e7882 */ /* 0x000fe20000000000 */
[----:B------:R-:W-:Y:S01]  /*37d0*/  UMOV UR15, 0x8410490 ;  /* 0x08410490000f7882 */ /* 0x000fe20000000000 */
[----:B------:R-:W-:-:S02]  /*37e0*/  UIADD3 UR73, UPT, UPT, UR7, 0x100, URZ ;  /* 0x0000010007497890 */ /* 0x000fc4000fffe0ff */
[----:B------:R1:W-:Y:S01]  /*37f0*/  UTCHMMA gdesc[UR58], gdesc[UR52], tmem[UR7], tmem[UR14], idesc[UR15], UPT ;  /* 0x00ff0e343a0075ea */ /* 0x0003e2000b800007 */
[----:B------:R-:W-:Y:S01]  /*3800*/  UIADD3.64 UR20, UPT, UPT, UR42, 0xbfe, URZ ;  /* 0x00000bfe2a147897 */ /* 0x000fe2000fffe0ff */
[----:B------:R-:W-:Y:S01]  /*3810*/  UMOV UR24, 0x0 ;  /* 0x0000000000187882 */ /* 0x000fe20000000000 */
[----:B------:R-:W-:Y:S01]  /*3820*/  UMOV UR25, 0x8410490 ;  /* 0x0841049000197882 */ /* 0x000fe20000000000 */
[----:B------:R-:W-:Y:S02]  /*3830*/  UIADD3 UR72, UPT, UPT, UR7, 0x100, URZ ;  /* 0x0000010007487890 */ /* 0x000fe4000fffe0ff */
[----:B------:R1:W-:Y:S01]  /*3840*/  UTCHMMA gdesc[UR60], gdesc[UR32], tmem[UR7], tmem[UR24], idesc[UR25], UPT ;  /* 0x00ff18203c0075ea */ /* 0x0003e2000b800007 */
[----:B0-----:R-:W-:Y:S01]  /*3850*/  UIADD3.64 UR56, UPT, UPT, UR42, 0xc00, URZ ;  /* 0x00000c002a387897 */ /* 0x001fe2000fffe0ff */
[----:B------:R-:W-:Y:S01]  /*3860*/  UMOV UR38, 0x0 ;  /* 0x0000000000267882 */ /* 0x000fe20000000000 */
[----:B------:R-:W-:Y:S01]  /*3870*/  UMOV UR39, 0x8410490 ;  /* 0x0841049000277882 */ /* 0x000fe20000000000 */
[----:B------:R-:W-:-:S02]  /*3880*/  UIADD3 UR9, UPT, UPT, UR7, 0x100, URZ ;  /* 0x0000010007097890 */ /* 0x000fc4000fffe0ff */
[----:B------:R1:W-:Y:S01]  /*3890*/  UTCHMMA gdesc[UR62], gdesc[UR54], tmem[UR7], tmem[UR38], idesc[UR39], UPT ;  /* 0x00ff26363e0075ea */ /* 0x0003e2000b800007 */
[----:B------:R-:W-:Y:S01]  /*38a0*/  UIADD3.64 UR26, UPT, UPT, UR42, 0xc02, URZ ;  /* 0x00000c022a1a7897 */ /* 0x000fe2000fffe0ff */
[----:B------:R-:W-:Y:S01]  /*38b0*/  UMOV UR22, 0x0 ;  /* 0x0000000000167882 */ /* 0x000fe20000000000 */
[----:B------:R-:W-:Y:S01]  /*38c0*/  UMOV UR23, 0x8410490 ;  /* 0x0841049000177882 */ /* 0x000fe20000000000 */
[----:B------:R-:W-:Y:S01]  /*38d0*/  UIADD3 UR8, UPT, UPT, UR7, 0x100, URZ ;  /* 0x0000010007087890 */ /* 0x000fe2000fffe0ff */
[----:B------:R1:W-:Y:S01]  /*38e0*/  UTCHMMA gdesc[UR64], gdesc[UR50], tmem[UR77], tmem[UR22], idesc[UR23], !UPT ;  /* 0x00ff1632400075ea */ /* 0x0003e2000f80004d */
[----:B------:R-:W-:Y:S01]  /*38f0*/  UIADD3.64 UR42, UPT, UPT, UR42, 0xc04, URZ ;  /* 0x00000c042a2a7897 */ /* 0x000fe2000fffe0ff */
[----:B------:R-:W-:Y:S01]  /*3900*/  UMOV UR16, 0x0 ;  /* 0x0000000000107882 */ /* 0x000fe20000000000 */
[----:B------:R-:W-:Y:S01]  /*3910*/  UMOV UR17, 0x8410490 ;  /* 0x0841049000117882 */ /* 0x000fe20000000000 */
[----:B------:R-:W-:Y:S01]  /*3920*/  UMOV UR18, 0x0 ;  /* 0x0000000000127882 */ /* 0x000fe20000000000 */
[----:B------:R-:W-:Y:S01]  /*3930*/  UMOV UR19, 0x8410490 ;  /* 0x0841049000137882 */ /* 0x000fe20000000000 */
[----:B------:R-:W-:Y:S01]  /*3940*/  UMOV UR36, 0x0 ;  /* 0x0000000000247882 */ /* 0x000fe20000000000 */
[----:B------:R-:W-:Y:S01]  /*3950*/  UMOV UR37, 0x8410490 ;  /* 0x0841049000257882 */ /* 0x000fe20000000000 */
[----:B------:R1:W-:Y:S01]  /*3960*/  UTCHMMA gdesc[UR68], gdesc[UR46], tmem[UR76], tmem[UR16], idesc[UR17], UPT ;  /* 0x00ff102e440075ea */ /* 0x0003e2000b80004c */
        /* <DEDUP_REMOVED lines=12> */
[----:B------:R1:W-:Y:S01]  /*3a30*/  UTCHMMA gdesc[UR26], gdesc[UR32], tmem[UR9], tmem[UR44], idesc[UR45], UPT ;  /* 0x00ff2c201a0075ea */ /* 0x0003e2000b800009 */
[----:B------:R1:W-:Y:S01]  /*3a40*/  UTCHMMA gdesc[UR42], gdesc[UR54], tmem[UR8], tmem[UR48], idesc[UR49], UPT ;  /* 0x00ff30362a0075ea */ /* 0x0003e2000b800008 */
[----:B------:R-:W-:Y:S01]  /*3a50*/  NOP ;  /* 0x0000000000007918 */ /* 0x000fe20000000000 */
.L_x_6:
[----:B------:R-:W-:Y:S01]  /*3a60*/  ELECT P0, URZ, PT ;  /* 0x0000000000ff782f */ /* 0x000fe20003800000 */
[----:B-1----:R-:W-:-:S03]  /*3a70*/  UIADD3 UR8, UPT, UPT, UR5, 0x20000, URZ ;  /* 0x0002000005087890 */ /* 0x002fc6000fffe0ff */
[----:B------:R-:W-:Y:S01]  /*3a80*/  ISETP.LT.U32.AND P0, PT, R0, 0x20, P0 ;  /* 0x000000200000780c */ /* 0x000fe20000701070 */
[----:B------:R-:W-:-:S12]  /*3a90*/  UMOV UR9, URZ ;  /* 0x000000ff00097c82 */ /* 0x000fd80008000000 */
[----:B------:R-:W-:Y:S01]  /*3aa0*/  VOTEU.ANY UP0, P0 ;  /* 0x0000000000ff7886 */ /* 0x000fe20000000100 */
[----:B------:R-:W-:-:S04]  /*3ab0*/  VOTEU.ANY UP1, P0 ;  /* 0x0000000000ff7886 */ /* 0x000fc80000020100 */
[----:B------:R-:W-:Y:S01]  /*3ac0*/  @UP0 UMOV UR9, UR8 ;  /* 0x0000000800090c82 */ /* 0x000fe20008000000 */
[----:B------:R-:W-:Y:S01]  /*3ad0*/  USHF.L.U32 UR8, UR6, 0x15, URZ ;  /* 0x0000001506087899 */ /* 0x000fe200080006ff */
[----:B------:R0:W-:Y:S01]  /*3ae0*/  @UP1 UTCBAR [UR9], URZ ;  /* 0x000000ff090013e9 */ /* 0x0001e200080000ff */
[----:B------:R-:W-:Y:S01]  /*3af0*/  BAR.SYNC.DEFER_BLOCKING 0x0 ;  /* 0x0000000000007b1d */ /* 0x000fe20000010000 */
[----:B------:R-:W-:Y:S02]  /*3b00*/  USHF.L.U32 UR6, UR6, 0x6, URZ ;  /* 0x0000000606067899 */ /* 0x000fe400080006ff */
[----:B------:R-:W-:Y:S02]  /*3b10*/  ULOP3.LUT UR8, UR8, 0x600000, URZ, 0xc0, !UPT ;  /* 0x0060000008087892 */ /* 0x000fe4000f8ec0ff */
[----:B------:R-:W-:-:S04]  /*3b20*/  ULOP3.LUT UR6, UR6, 0x100, URZ, 0xc0, !UPT ;  /* 0x0000010006067892 */ /* 0x000fc8000f8ec0ff */
[----:B------:R-:W-:Y:S01]  /*3b30*/  UIADD3 UR6, UPT, UPT, UR6, UR8, UR7 ;  /* 0x0000000806067290 */ /* 0x000fe2000fffe007 */
[----:B------:R-:W1:Y:S02]  /*3b40*/  SYNCS.PHASECHK.TRANS64.TRYWAIT P0, [UR5+0x20000], RZ ;  /* 0x020000ffff0075a7 */ /* 0x000e640008001105 */
[----:B01----:R-:W-:Y:S09]  /*3b50*/  @!P0 BRA `(.L_x_7) ;  /* 0x0000003800288947 */ /* 0x003ff20003800000 */
.L_x_11:
[----:B------:R-:W-:Y:S01]  /*3b60*/  BAR.SYNC.DEFER_BLOCKING 0x0 ;  /* 0x0000000000007b1d */ /* 0x000fe20000010000 */
[C---:B------:R-:W-:Y:S02]  /*3b70*/  IMAD.SHL.U32 R0, R233.reuse, 0x1000, RZ ;  /* 0x00001000e9007824 */ /* 0x040fe400078e00ff */
[----:B------:R-:W-:Y:S02]  /*3b80*/  IMAD.SHL.U32 R233, R233, 0x10, RZ ;  /* 0x00000010e9e97824 */ /* 0x000fe400078e00ff */
[----:B------:R-:W-:Y:S01]  /*3b90*/  IMAD.SHL.U32 R234, R234, 0x80, RZ ;  /* 0x00000080eaea7824 */ /* 0x000fe200078e00ff */
[----:B------:R-:W-:Y:S01]  /*3ba0*/  LOP3.LUT R0, R0, 0x7000, RZ, 0xc0, !PT ;  /* 0x0000700000007812 */ /* 0x000fe200078ec0ff */
[----:B------:R-:W0:Y:S01]  /*3bb0*/  LDCU.64 UR26, c[0x0][0x390] ;  /* 0x00007200ff1a77ac */ /* 0x000e220008000a00 */
[----:B------:R-:W1:Y:S01]  /*3bc0*/  LDTM.x64 R68, tmem[UR6] ;  /* 0x00000006004479ee */ /* 0x000e620008340000 */
[----:B------:R-:W2:Y:S01]  /*3bd0*/  LDTM.x64 R132, tmem[UR6+0x40] ;  /* 0x00004006008479ee */ /* 0x000ea20008340000 */
[----:B------:R-:W-:Y:S01]  /*3be0*/  LOP3.LUT R0, R0, 0xff0, R233, 0xf8, !PT ;  /* 0x00000ff000007812 */ /* 0x000fe200078ef8e9 */
[----:B------:R-:W3:Y:S03]  /*3bf0*/  LDCU.64 UR8, c[0x0][0x390] ;  /* 0x00007200ff0877ac */ /* 0x000ee60008000a00 */
[C---:B------:R-:W-:Y:S01]  /*3c00*/  LOP3.LUT R233, R0.reuse, 0x20, RZ, 0x3c, !PT ;  /* 0x0000002000e97812 */ /* 0x040fe200078e3cff */
[----:B------:R-:W4:Y:S01]  /*3c10*/  LDCU.64 UR28, c[0x0][0x390] ;  /* 0x00007200ff1c77ac */ /* 0x000f220008000a00 */
[----:B------:R-:W-:-:S02]  /*3c20*/  LOP3.LUT R232, R0, 0x30, RZ, 0x3c, !PT ;  /* 0x0000003000e87812 */ /* 0x000fc400078e3cff */
[----:B------:R-:W-:Y:S01]  /*3c30*/  LOP3.LUT R238, R0, 0x70, RZ, 0x3c, !PT ;  /* 0x0000007000ee7812 */ /* 0x000fe200078e3cff */
[----:B------:R-:W5:Y:S01]  /*3c40*/  LDCU.64 UR32, c[0x0][0x390] ;  /* 0x00007200ff2077ac */ /* 0x000f620008000a00 */
[----:B------:R-:W0:Y:S01]  /*3c50*/  LDCU.64 UR30, c[0x0][0x390] ;  /* 0x00007200ff1e77ac */ /* 0x000e220008000a00 */
[----:B------:R-:W0:Y:S01]  /*3c60*/  @!P2 SYNCS.CCTL.IV [UR5+0x20000] ;  /* 0x02000000ff00a9b1 */ /* 0x000e220008000005 */
[----:B------:R-:W0:Y:S01]  /*3c70*/  LDCU.64 UR38, c[0x0][0x390] ;  /* 0x00007200ff2677ac */ /* 0x000e220008000a00 */
[----:B------:R-:W0:Y:S01]  /*3c80*/  LDCU.64 UR34, c[0x0][0x390] ;  /* 0x00007200ff2277ac */ /* 0x000e220008000a00 */
[----:B-1----:R-:W-:Y:S01]  /*3c90*/  IMAD.MOV.U32 R66, RZ, RZ, R68 ;  /* 0x000000ffff427224 */ /* 0x002fe200078e0044 */
[----:B--2---:R-:W-:Y:S01]  /*3ca0*/  STL.64 [R1+0x1b8], R194 ;  /* 0x0001b8c201007387 */ /* 0x004fe20000100a00 */
[----:B------:R-:W-:Y:S01]  /*3cb0*/  IMAD.MOV.U32 R65, RZ, RZ, R69 ;  /* 0x000000ffff417224 */ /* 0x000fe200078e0045 */
[----:B------:R-:W-:Y:S01]  /*3cc0*/  MOV R58, R76 ;  /* 0x0000004c003a7202 */ /* 0x000fe20000000f00 */
[----:B------:R-:W-:Y:S01]  /*3cd0*/  IMAD.MOV.U32 R64, RZ, RZ, R70 ;  /* 0x000000ffff407224 */ /* 0x000fe200078e0046 */
[----:B------:R-:W-:Y:S01]  /*3ce0*/  STL.64 [R1+0x1b0], R192 ;  /* 0x0001b0c001007387 */ /* 0x000fe20000100a00 */
[----:B------:R-:W-:Y:S01]  /*3cf0*/  IMAD.MOV.U32 R63, RZ, RZ, R71 ;  /* 0x000000ffff3f7224 */ /* 0x000fe200078e0047 */
[----:B------:R-:W-:Y:S01]  /*3d00*/  MOV R27, R107 ;  /* 0x0000006b001b7202 */ /* 0x000fe20000000f00 */
[----:B------:R-:W-:Y:S01]  /*3d10*/  IMAD.MOV.U32 R62, RZ, RZ, R72 ;  /* 0x000000ffff3e7224 */ /* 0x000fe200078e0048 */
[----:B------:R-:W-:Y:S01]  /*3d20*/  STL.64 [R1+0x1a8], R190 ;  /* 0x0001a8be01007387 */ /* 0x000fe20000100a00 */
[----:B------:R-:W-:Y:S01]  /*3d30*/  IMAD.MOV.U32 R61, RZ, RZ, R73 ;  /* 0x000000ffff3d7224 */ /* 0x000fe200078e0049 */
[----:B------:R-:W1:Y:S01]  /*3d40*/  LDCU.64 UR36, c[0x0][0x390] ;  /* 0x00007200ff2477ac */ /* 0x000e620008000a00 */
[----:B------:R-:W-:Y:S01]  /*3d50*/  IMAD.MOV.U32 R60, RZ, RZ, R74 ;  /* 0x000000ffff3c7224 */ /* 0x000fe200078e004a */
[----:B------:R-:W-:Y:S01]  /*3d60*/  STL.64 [R1+0x1a0], R188 ;  /* 0x0001a0bc01007387 */ /* 0x000fe20000100a00 */
[----:B------:R-:W-:Y:S01]  /*3d70*/  IMAD.MOV.U32 R59, RZ, RZ, R75 ;  /* 0x000000ffff3b7224 */ /* 0x000fe200078e004b */
[----:B------:R-:W2:Y:S01]  /*3d80*/  LDCU.64 UR44, c[0x0][0x390] ;  /* 0x00007200ff2c77ac */ /* 0x000ea20008000a00 */
[----:B------:R-:W-:Y:S01]  /*3d90*/  IMAD.MOV.U32 R57, RZ, RZ, R77 ;  /* 0x000000ffff397224 */ /* 0x000fe200078e004d */
[----:B------:R-:W-:Y:S01]  /*3da0*/  STL.64 [R1+0x198], R186 ;  /* 0x000198ba01007387 */ /* 0x000fe20000100a00 */
[----:B------:R-:W-:Y:S01]  /*3db0*/  IMAD.MOV.U32 R56, RZ, RZ, R78 ;  /* 0x000000ffff387224 */ /* 0x000fe200078e004e */
[----:B------:R-:W0:Y:S01]  /*3dc0*/  LDCU.64 UR40, c[0x0][0x390] ;  /* 0x00007200ff2877ac */ /* 0x000e220008000a00 */
        /* <DEDUP_REMOVED lines=37> */
[----:B------:R0:W-:Y:S01]  /*4020*/  STL.64 [R1+0x148], R166 ;  /* 0x000148a601007387 */ /* 0x0001e20000100a00 */
[----:B------:R-:W-:Y:S01]  /*4030*/  IMAD.MOV.U32 R36, RZ, RZ, R98 ;  /* 0x000000ffff247224 */ /* 0x000fe200078e0062 */
[----:B------:R-:W1:Y:S01]  /*4040*/  LDCU.64 UR24, c[0x0][0x390] ;  /* 0x00007200ff1877ac */ /* 0x000e620008000a00 */
[----:B------:R-:W-:Y:S01]  /*4050*/  IMAD.MOV.U32 R35, RZ, RZ, R99 ;  /* 0x000000ffff237224 */ /* 0x000fe200078e0063 */
[----:B------:R-:W-:Y:S01]  /*4060*/  STL.64 [R1+0x140], R164 ;  /* 0x000140a401007387 */ /* 0x000fe20000100a00 */
[----:B------:R-:W-:-:S02]  /*4070*/  IMAD.MOV.U32 R34, RZ, RZ, R100 ;  /* 0x000000ffff227224 */ /* 0x000fc400078e0064 */
[----:B------:R-:W-:Y:S01]  /*4080*/  IMAD.MOV.U32 R33, RZ, RZ, R101 ;  /* 0x000000ffff217224 */ /* 0x000fe200078e0065 */
[----:B------:R-:W-:Y:S01]  /*4090*/  STL.64 [R1+0x138], R162 ;  /* 0x000138a201007387 */ /* 0x000fe20000100a00 */
[----:B------:R-:W-:Y:S02]  /*40a0*/  IMAD.MOV.U32 R32, RZ, RZ, R102 ;  /* 0x000000ffff207224 */ /* 0x000fe400078e0066 */
[----:B------:R-:W-:Y:S01]  /*40b0*/  IMAD.MOV.U32 R31, RZ, RZ, R103 ;  /* 0x000000ffff1f7224 */ /* 0x000fe200078e0067 */
[----:B------:R-:W-:Y:S01]  /*40c0*/  STL.64 [R1+0x130], R160 ;  /* 0x000130a001007387 */ /* 0x000fe20000100a00 */
[----:B------:R-:W-:Y:S02]  /*40d0*/  IMAD.MOV.U32 R30, RZ, RZ, R104 ;  /* 0x000000ffff1e7224 */ /* 0x000fe400078e0068 */
[----:B------:R-:W-:Y:S01]  /*40e0*/  IMAD.MOV.U32 R29, RZ, RZ, R105 ;  /* 0x000000ffff1d7224 */ /* 0x000fe200078e0069 */
[----:B------:R-:W-:Y:S01]  /*40f0*/  STL.64 [R1+0x128], R158 ;  /* 0x0001289e01007387 */ /* 0x000fe20000100a00 */
[----:B------:R-:W-:Y:S01]  /*4100*/  IMAD.MOV.U32 R28, RZ, RZ, R106 ;  /* 0x000000ffff1c7224 */ /* 0x000fe200078e006a */
[----:B0-----:R-:W-:Y:S01]  /*4110*/  MOV R167, R31 ;  /* 0x0000001f00a77202 */ /* 0x001fe20000000f00 */
        /* <DEDUP_REMOVED lines=25> */
[----:B------:R0:W-:Y:S01]  /*42b0*/  STL.64 [R1+0xe0], R140 ;  /* 0x0000e08c01007387 */ /* 0x0001e20000100a00 */
[----:B------:R-:W-:Y:S02]  /*42c0*/  IMAD.MOV.U32 R9, RZ, RZ, R125 ;  /* 0x000000ffff097224 */ /* 0x000fe400078e007d */
[----:B------:R-:W-:Y:S01]  /*42d0*/  IMAD.MOV.U32 R8, RZ, RZ, R126 ;  /* 0x000000ffff087224 */ /* 0x000fe200078e007e */
[----:B------:R1:W-:Y:S01]  /*42e0*/  STL.64 [R1+0xd8], R138 ;  /* 0x0000d88a01007387 */ /* 0x0003e20000100a00 */
[----:B------:R-:W-:-:S02]  /*42f0*/  IMAD.MOV.U32 R7, RZ, RZ, R127 ;  /* 0x000000ffff077224 */ /* 0x000fc400078e007f */
[----:B------:R-:W-:Y:S01]  /*4300*/  IMAD.MOV.U32 R6, RZ, RZ, R128 ;  /* 0x000000ffff067224 */ /* 0x000fe200078e0080 */
[----:B------:R2:W-:Y:S01]  /*4310*/  STL.64 [R1+0xd0], R136 ;  /* 0x0000d08801007387 */ /* 0x0005e20000100a00 */
[----:B------:R-:W-:Y:S02]  /*4320*/  IMAD.MOV.U32 R5, RZ, RZ, R129 ;  /* 0x000000ffff057224 */ /* 0x000fe400078e0081 */
[----:B------:R-:W-:Y:S01]  /*4330*/  IMAD.MOV.U32 R4, RZ, RZ, R130 ;  /* 0x000000ffff047224 */ /* 0x000fe200078e0082 */
[----:B------:R3:W-:Y:S01]  /*4340*/  STL.64 [R1+0xc8], R134 ;  /* 0x0000c88601007387 */ /* 0x0007e20000100a00 */
[----:B------:R-:W-:Y:S02]  /*4350*/  IMAD.MOV.U32 R3, RZ, RZ, R131 ;  /* 0x000000ffff037224 */ /* 0x000fe400078e0083 */
[----:B0-----:R-:W-:Y:S01]  /*4360*/  IMAD.MOV.U32 R140, RZ, RZ, R58 ;  /* 0x000000ffff8c7224 */ /* 0x001fe200078e003a */
[----:B------:R0:W-:Y:S01]  /*4370*/  STL.64 [R1+0xc0], R132 ;  /* 0x0000c08401007387 */ /* 0x0001e20000100a00 */
[----:B-1----:R-:W-:-:S02]  /*4380*/  IMAD.MOV.U32 R138, RZ, RZ, R60 ;  /* 0x000000ffff8a7224 */ /* 0x002fc400078e003c */
[----:B------:R-:W-:Y:S01]  /*4390*/  IMAD.MOV.U32 R139, RZ, RZ, R59 ;  /* 0x000000ffff8b7224 */ /* 0x000fe200078e003b */
[----:B--2---:R-:W-:Y:S01]  /*43a0*/  MOV R136, R62 ;  /* 0x0000003e00887202 */ /* 0x004fe20000000f00 */
[----:B------:R-:W-:Y:S01]  /*43b0*/  IMAD.MOV.U32 R137, RZ, RZ, R61 ;  /* 0x000000ffff897224 */ /* 0x000fe200078e003d */
[----:B------:R-:W-:Y:S01]  /*43c0*/  LDTM.x64 R68, tmem[UR6+0x80] ;  /* 0x00008006004479ee */ /* 0x000fe20008340000 */
[----:B------:R-:W-:Y:S02]  /*43d0*/  IMAD.MOV.U32 R141, RZ, RZ, R57 ;  /* 0x000000ffff8d7224 */ /* 0x000fe400078e0039 */
[----:B---3--:R-:W-:Y:S02]  /*43e0*/  IMAD.MOV.U32 R134, RZ, RZ, R64 ;  /* 0x000000ffff867224 */ /* 0x008fe400078e0040 */
[----:B------:R-:W-:Y:S02]  /*43f0*/  IMAD.MOV.U32 R135, RZ, RZ, R63 ;  /* 0x000000ffff877224 */ /* 0x000fe400078e003f */
[----:B0-----:R-:W-:-:S02]  /*4400*/  IMAD.MOV.U32 R132, RZ, RZ, R66 ;  /* 0x000000ffff847224 */ /* 0x001fc400078e0042 */
[----:B------:R-:W-:Y:S02]  /*4410*/  IMAD.MOV.U32 R133, RZ, RZ, R65 ;  /* 0x000000ffff857224 */ /* 0x000fe400078e0041 */
[----:B------:R-:W-:Y:S02]  /*4420*/  IMAD.MOV.U32 R142, RZ, RZ, R56 ;  /* 0x000000ffff8e7224 */ /* 0x000fe400078e0038 */
[----:B------:R-:W-:Y:S02]  /*4430*/  IMAD.MOV.U32 R143, RZ, RZ, R55 ;  /* 0x000000ffff8f7224 */ /* 0x000fe400078e0037 */
[----:B------:R-:W-:Y:S02]  /*4440*/  IMAD.MOV.U32 R144, RZ, RZ, R54 ;  /* 0x000000ffff907224 */ /* 0x000fe400078e0036 */
[----:B------:R-:W-:Y:S02]  /*4450*/  IMAD.MOV.U32 R145, RZ, RZ, R53 ;  /* 0x000000ffff917224 */ /* 0x000fe400078e0035 */
[----:B------:R-:W-:-:S02]  /*4460*/  IMAD.MOV.U32 R146, RZ, RZ, R52 ;  /* 0x000000ffff927224 */ /* 0x000fc400078e0034 */
        /* <DEDUP_REMOVED lines=47> */
[----:B------:R-:W-:Y:S01]  /*4760*/  IMAD.MOV.U32 R195, RZ, RZ, R3 ;  /* 0x000000ffffc37224 */ /* 0x000fe200078e0003 */
[----:B------:R-:W0:Y:S01]  /*4770*/  LDTM.x64 R4, tmem[UR6+0xc0] ;  /* 0x0000c006000479ee */ /* 0x000e220008340000 */
[C---:B------:R-:W-:Y:S01]  /*4780*/  LOP3.LUT R3, R0.reuse, 0x10, RZ, 0x3c, !PT ;  /* 0x0000001000037812 */ /* 0x040fe200078e3cff */
[----:B------:R-:W-:Y:S01]  /*4790*/  NOP ;  /* 0x0000000000007918 */ /* 0x000fe20000000000 */
[----:B------:R1:W-:Y:S04]  /*47a0*/  STS.128 [R0+UR5], R132 ;  /* 0x0000008400007988 */ /* 0x0003e80008000c05 */
[----:B------:R2:W-:Y:S04]  /*47b0*/  STS.128 [R3+UR5], R136 ;  /* 0x0000008803007988 */ /* 0x0005e80008000c05 */
[----:B------:R-:W-:Y:S04]  /*47c0*/  STS.128 [R233+UR5], R140 ;  /* 0x0000008ce9007988 */ /* 0x000fe80008000c05 */
[----:B------:R-:W-:Y:S01]  /*47d0*/  STS.128 [R232+UR5], R144 ;  /* 0x00000090e8007988 */ /* 0x000fe20008000c05 */
[----:B-1----:R-:W-:-:S02]  /*47e0*/  LOP3.LUT R133, R0, 0x40, RZ, 0x3c, !PT ;  /* 0x0000004000857812 */ /* 0x002fc400078e3cff */
[C---:B------:R-:W-:Y:S02]  /*47f0*/  LOP3.LUT R132, R0.reuse, 0x50, RZ, 0x3c, !PT ;  /* 0x0000005000847812 */ /* 0x040fe400078e3cff */
[----:B------:R-:W-:Y:S01]  /*4800*/  LOP3.LUT R134, R0, 0x60, RZ, 0x3c, !PT ;  /* 0x0000006000867812 */ /* 0x000fe200078e3cff */
[----:B------:R-:W-:Y:S01]  /*4810*/  STS.128 [R133+UR5], R148 ;  /* 0x0000009485007988 */ /* 0x000fe20008000c05 */
[----:B--2---:R-:W-:-:S03]  /*4820*/  IMAD.SHL.U32 R3, R2, 0x10, RZ ;  /* 0x0000001002037824 */ /* 0x004fc600078e00ff */
[----:B------:R-:W-:Y:S02]  /*4830*/  STS.128 [R132+UR5], R152 ;  /* 0x0000009884007988 */ /* 0x000fe40008000c05 */
[----:B------:R-:W-:Y:S02]  /*4840*/  LOP3.LUT R3, R235, R234, R3, 0x1e, !PT ;  /* 0x000000eaeb037212 */ /* 0x000fe400078e1e03 */
[----:B------:R-:W-:Y:S01]  /*4850*/  STS.128 [R134+UR5], R156 ;  /* 0x0000009c86007988 */ /* 0x000fe20008000c05 */
[----:B------:R-:W-:-:S03]  /*4860*/  LOP3.LUT R234, R0, 0x10, RZ, 0x3c, !PT ;  /* 0x0000001000ea7812 */ /* 0x000fc600078e3cff */
[----:B------:R-:W-:Y:S01]  /*4870*/  STS.128 [R238+UR5], R160 ;  /* 0x000000a0ee007988 */ /* 0x000fe20008000c05 */
[----:B0-----:R-:W-:Y:S06]  /*4880*/  BAR.SYNC.DEFER_BLOCKING 0x0 ;  /* 0x0000000000007b1d */ /* 0x001fec0000010000 */
[----:B------:R-:W0:Y:S04]  /*4890*/  LDSM.16.M88.4 R196, [R3+UR5] ;  /* 0x0000000503c4783b */ /* 0x000e280008000200 */
[----:B------:R-:W1:Y:S04]  /*48a0*/  LDSM.16.M88.4 R144, [R3+UR5+0x200] ;  /* 0x000200050390783b */ /* 0x000e680008000200 */
[----:B------:R-:W2:Y:S04]  /*48b0*/  LDSM.16.M88.4 R136, [R3+UR5+0x400] ;  /* 0x000400050388783b */ /* 0x000ea80008000200 */
[----:B------:R-:W3:Y:S04]  /*48c0*/  LDSM.16.M88.4 R140, [R3+UR5+0x600] ;  /* 0x00060005038c783b */ /* 0x000ee80008000200 */
[----:B0-----:R-:W-:Y:S04]  /*48d0*/  STL [R1+0xb8], R198 ;  /* 0x0000b8c601007387 */ /* 0x001fe80000100800 */
[----:B------:R0:W-:Y:S04]  /*48e0*/  STL [R1+0xac], R199 ;  /* 0x0000acc701007387 */ /* 0x0001e80000100800 */
[----:B-1----:R-:W-:Y:S04]  /*48f0*/  STL.64 [R1], R144 ;  /* 0x0000009001007387 */ /* 0x002fe80000100a00 */
[----:B------:R-:W-:Y:S01]  /*4900*/  STL.64 [R1+0x8], R146 ;  /* 0x0000089201007387 */ /* 0x000fe20000100a00 */
[----:B0-----:R-:W-:-:S03]  /*4910*/  LOP3.LUT R199, R0, 0x60, RZ, 0x3c, !PT ;  /* 0x0000006000c77812 */ /* 0x001fc600078e3cff */
[----:B------:R-:W0:Y:S04]  /*4920*/  LDSM.16.M88.4 R144, [R3+UR5+0x800] ;  /* 0x000800050390783b */ /* 0x000e280008000200 */
[----:B--2---:R-:W-:Y:S04]  /*4930*/  STL.64 [R1+0x60], R136 ;  /* 0x0000608801007387 */ /* 0x004fe80000100a00 */
[----:B------:R-:W-:Y:S04]  /*4940*/  STL.64 [R1+0x68], R138 ;  /* 0x0000688a01007387 */ /* 0x000fe80000100a00 */
[----:B------:R-:W1:Y:S04]  /*4950*/  LDSM.16.M88.4 R136, [R3+UR5+0xa00] ;  /* 0x000a00050388783b */ /* 0x000e680008000200 */
[----:B---3--:R-:W-:Y:S04]  /*4960*/  STL.64 [R1+0x50], R140 ;  /* 0x0000508c01007387 */ /* 0x008fe80000100a00 */
[----:B------:R-:W-:Y:S04]  /*4970*/  STL.64 [R1+0x58], R142 ;  /* 0x0000588e01007387 */ /* 0x000fe80000100a00 */
[----:B------:R-:W2:Y:S04]  /*4980*/  LDSM.16.M88.4 R140, [R3+UR5+0xc00] ;  /* 0x000c0005038c783b */ /* 0x000ea80008000200 */
[----:B0-----:R-:W-:Y:S04]  /*4990*/  STL.64 [R1+0x40], R144 ;  /* 0x0000409001007387 */ /* 0x001fe80000100a00 */
[----:B------:R-:W-:Y:S04]  /*49a0*/  STL.64 [R1+0x48], R146 ;  /* 0x0000489201007387 */ /* 0x000fe80000100a00 */
[----:B-1----:R-:W-:Y:S04]  /*49b0*/  STL.64 [R1+0x30], R136 ;  /* 0x0000308801007387 */ /* 0x002fe80000100a00 */
[----:B------:R-:W-:Y:S04]  /*49c0*/  STL.64 [R1+0x38], R138 ;  /* 0x0000388a01007387 */ /* 0x000fe80000100a00 */
[----:B------:R-:W0:Y:S01]  /*49d0*/  LDSM.16.M88.4 R136, [R3+UR5+0xe00] ;  /* 0x000e00050388783b */ /* 0x000e220008000200 */
[----:B------:R-:W-:Y:S06]  /*49e0*/  BAR.SYNC.DEFER_BLOCKING 0x0 ;  /* 0x0000000000007b1d */ /* 0x000fec0000010000 */
[----:B--2---:R-:W-:Y:S04]  /*49f0*/  STL.64 [R1+0x20], R140 ;  /* 0x0000208c01007387 */ /* 0x004fe80000100a00 */
[----:B------:R-:W-:Y:S04]  /*4a00*/  STL.64 [R1+0x28], R142 ;  /* 0x0000288e01007387 */ /* 0x000fe80000100a00 */
[----:B------:R-:W-:Y:S04]  /*4a10*/  STS.128 [R0+UR5], R164 ;  /* 0x000000a400007988 */ /* 0x000fe80008000c05 */
[----:B------:R-:W-:Y:S04]  /*4a20*/  STS.128 [R234+UR5], R168 ;  /* 0x000000a8ea007988 */ /* 0x000fe80008000c05 */
[----:B------:R-:W-:Y:S04]  /*4a30*/  STS.128 [R233+UR5], R172 ;  /* 0x000000ace9007988 */ /* 0x000fe80008000c05 */
[----:B------:R-:W-:Y:S04]  /*4a40*/  STS.128 [R232+UR5], R176 ;  /* 0x000000b0e8007988 */ /* 0x000fe80008000c05 */
[----:B------:R-:W-:Y:S04]  /*4a50*/  STS.128 [R133+UR5], R180 ;  /* 0x000000b485007988 */ /* 0x000fe80008000c05 */
[----:B------:R-:W-:Y:S04]  /*4a60*/  STS.128 [R132+UR5], R184 ;  /* 0x000000b884007988 */ /* 0x000fe80008000c05 */
[----:B0-----:R-:W-:Y:S04]  /*4a70*/  STL.64 [R1+0x10], R136 ;  /* 0x0000108801007387 */ /* 0x001fe80000100a00 */
[----:B------:R-:W-:Y:S04]  /*4a80*/  STS.128 [R199+UR5], R188 ;  /* 0x000000bcc7007988 */ /* 0x000fe80008000c05 */
[----:B------:R-:W-:Y:S04]  /*4a90*/  STL.64 [R1+0x18], R138 ;  /* 0x0000188a01007387 */ /* 0x000fe80000100a00 */
[----:B------:R0:W-:Y:S01]  /*4aa0*/  STS.128 [R238+UR5], R192 ;  /* 0x000000c0ee007988 */ /* 0x0001e20008000c05 */
[----:B------:R-:W-:Y:S06]  /*4ab0*/  BAR.SYNC.DEFER_BLOCKING 0x0 ;  /* 0x0000000000007b1d */ /* 0x000fec0000010000 */
[----:B0-----:R-:W2:Y:S04]  /*4ac0*/  LDL.LU.64 R194, [R1+0x1b8] ;  /* 0x0001b80001c27983 */ /* 0x001ea80000300a00 */
[----:B------:R-:W2:Y:S04]  /*4ad0*/  LDL.LU.64 R192, [R1+0x1b0] ;  /* 0x0001b00001c07983 */ /* 0x000ea80000300a00 */
[----:B------:R-:W3:Y:S04]  /*4ae0*/  LDL.LU.64 R190, [R1+0x1a8] ;  /* 0x0001a80001be7983 */ /* 0x000ee80000300a00 */
[----:B------:R-:W3:Y:S04]  /*4af0*/  LDL.LU.64 R188, [R1+0x1a0] ;  /* 0x0001a00001bc7983 */ /* 0x000ee80000300a00 */
[----:B------:R-:W2:Y:S04]  /*4b00*/  LDL.LU.64 R186, [R1+0x198] ;  /* 0x0001980001ba7983 */ /* 0x000ea80000300a00 */
        /* <DEDUP_REMOVED lines=27> */
[----:B------:R-:W0:Y:S04]  /*4cc0*/  LDSM.16.M88.4 R228, [R3+UR5] ;  /* 0x0000000503e4783b */ /* 0x000e280008000200 */
[----:B------:R-:W-:Y:S04]  /*4cd0*/  LDSM.16.M88.4 R224, [R3+UR5+0x200] ;  /* 0x0002000503e0783b */ /* 0x000fe80008000200 */
[----:B------:R-:W-:Y:S04]  /*4ce0*/  LDSM.16.M88.4 R220, [R3+UR5+0x400] ;  /* 0x0004000503dc783b */ /* 0x000fe80008000200 */
[----:B------:R-:W-:Y:S04]  /*4cf0*/  LDSM.16.M88.4 R216, [R3+UR5+0x600] ;  /* 0x0006000503d8783b */ /* 0x000fe80008000200 */
[----:B------:R-:W-:Y:S04]  /*4d00*/  LDSM.16.M88.4 R212, [R3+UR5+0x800] ;  /* 0x0008000503d4783b */ /* 0x000fe80008000200 */
[----:B------:R-:W-:Y:S04]  /*4d10*/  LDSM.16.M88.4 R208, [R3+UR5+0xa00] ;  /* 0x000a000503d0783b */ /* 0x000fe80008000200 */
[----:B------:R-:W-:Y:S04]  /*4d20*/  LDSM.16.M88.4 R204, [R3+UR5+0xc00] ;  /* 0x000c000503cc783b */ /* 0x000fe80008000200 */
[----:B------:R-:W-:Y:S01]  /*4d30*/  LDSM.16.M88.4 R200, [R3+UR5+0xe00] ;  /* 0x000e000503c8783b */ /* 0x000fe20008000200 */
[----:B------:R-:W-:Y:S06]  /*4d40*/  BAR.SYNC.DEFER_BLOCKING 0x0 ;  /* 0x0000000000007b1d */ /* 0x000fec0000010000 */
[----:B------:R-:W3:Y:S04]  /*4d50*/  LDL.LU R198, [R1+0x70] ;  /* 0x0000700001c67983 */ /* 0x000ee80000300800 */
[----:B0-----:R0:W-:Y:S04]  /*4d60*/  STL [R1+0xb4], R230 ;  /* 0x0000b4e601007387 */ /* 0x0011e80000100800 */
[----:B------:R1:W-:Y:S01]  /*4d70*/  STL [R1+0xb0], R231 ;  /* 0x0000b0e701007387 */ /* 0x0003e20000100800 */
[----:B0-----:R-:W-:-:S02]  /*4d80*/  LOP3.LUT R230, R0, 0x50, RZ, 0x3c, !PT ;  /* 0x0000005000e67812 */ /* 0x001fc400078e3cff */
[C---:B-1----:R-:W-:Y:S01]  /*4d90*/  LOP3.LUT R231, R0.reuse, 0x40, RZ, 0x3c, !PT ;  /* 0x0000004000e77812 */ /* 0x042fe200078e3cff */
[----:B--2---:R-:W-:Y:S04]  /*4da0*/  STS.128 [R0+UR5], R132 ;  /* 0x0000008400007988 */ /* 0x004fe80008000c05 */
[----:B------:R-:W-:Y:S04]  /*4db0*/  STS.128 [R234+UR5], R136 ;  /* 0x00000088ea007988 */ /* 0x000fe80008000c05 */
[----:B------:R-:W-:Y:S04]  /*4dc0*/  STS.128 [R233+UR5], R140 ;  /* 0x0000008ce9007988 */ /* 0x000fe80008000c05 */
[----:B------:R-:W-:Y:S04]  /*4dd0*/  STS.128 [R232+UR5], R144 ;  /* 0x00000090e8007988 */ /* 0x000fe80008000c05 */
[----:B------:R-:W-:Y:S04]  /*4de0*/  STS.128 [R231+UR5], R148 ;  /* 0x00000094e7007988 */ /* 0x000fe80008000c05 */
[----:B------:R-:W-:Y:S04]  /*4df0*/  STS.128 [R230+UR5], R152 ;  /* 0x00000098e6007988 */ /* 0x000fe80008000c05 */
[----:B------:R-:W-:Y:S04]  /*4e00*/  STS.128 [R199+UR5], R156 ;  /* 0x0000009cc7007988 */ /* 0x000fe80008000c05 */
[----:B------:R-:W-:Y:S01]  /*4e10*/  STS.128 [R238+UR5], R160 ;  /* 0x000000a0ee007988 */ /* 0x000fe20008000c05 */
[----:B------:R-:W-:Y:S06]  /*4e20*/  BAR.SYNC.DEFER_BLOCKING 0x0 ;  /* 0x0000000000007b1d */ /* 0x000fec0000010000 */
        /* <DEDUP_REMOVED lines=9> */
[----:B------:R-:W-:Y:S04]  /*4ec0*/  STS.128 [R0+UR5], R164 ;  /* 0x000000a400007988 */ /* 0x000fe80008000c05 */
[----:B------:R-:W-:Y:S04]  /*4ed0*/  STS.128 [R234+UR5], R168 ;  /* 0x000000a8ea007988 */ /* 0x000fe80008000c05 */
[----:B------:R-:W-:Y:S04]  /*4ee0*/  STS.128 [R233+UR5], R172 ;  /* 0x000000ace9007988 */ /* 0x000fe80008000c05 */
[----:B------:R-:W-:Y:S04]  /*4ef0*/  STS.128 [R232+UR5], R176 ;  /* 0x000000b0e8007988 */ /* 0x000fe80008000c05 */
[----:B------:R-:W-:Y:S04]  /*4f00*/  STS.128 [R231+UR5], R180 ;  /* 0x000000b4e7007988 */ /* 0x000fe80008000c05 */
[----:B------:R-:W-:Y:S04]  /*4f10*/  STS.128 [R230+UR5], R184 ;  /* 0x000000b8e6007988 */ /* 0x000fe80008000c05 */
[----:B---3--:R-:W-:Y:S04]  /*4f20*/  STS.128 [R199+UR5], R188 ;  /* 0x000000bcc7007988 */ /* 0x008fe80008000c05 */
[----:B------:R-:W-:Y:S01]  /*4f30*/  STS.128 [R238+UR5], R192 ;  /* 0x000000c0ee007988 */ /* 0x000fe20008000c05 */
[----:B------:R-:W-:Y:S06]  /*4f40*/  BAR.SYNC.DEFER_BLOCKING 0x0 ;  /* 0x0000000000007b1d */ /* 0x000fec0000010000 */
[----:B------:R-:W-:Y:S04]  /*4f50*/  LDSM.16.M88.4 R192, [R3+UR5] ;  /* 0x0000000503c0783b */ /* 0x000fe80008000200 */
        /* <DEDUP_REMOVED lines=44> */
[----:B------:R1:W-:Y:S02]  /*5220*/  STS.128 [R0+UR5], R4 ;  /* 0x0000000400007988 */ /* 0x0003e40008000c05 */
[----:B-1----:R-:W-:-:S02]  /*5230*/  LOP3.LUT R5, R0, 0x10, RZ, 0x3c, !PT ;  /* 0x0000001000057812 */ /* 0x002fc400078e3cff */
[C---:B------:R-:W-:Y:S02]  /*5240*/  LOP3.LUT R6, R0.reuse, 0x20, RZ, 0x3c, !PT ;  /* 0x0000002000067812 */ /* 0x040fe400078e3cff */
[----:B------:R-:W-:Y:S01]  /*5250*/  LOP3.LUT R7, R0, 0x30, RZ, 0x3c, !PT ;  /* 0x0000003000077812 */ /* 0x000fe200078e3cff */
        /* <DEDUP_REMOVED lines=23> */
[----:B------:R1:W-:Y:S04]  /*53d0*/  STS.128 [R199+UR5], R60 ;  /* 0x0000003cc7007988 */ /* 0x0003e80008000c05 */
[----:B------:R2:W-:Y:S01]  /*53e0*/  STS.128 [R238+UR5], R64 ;  /* 0x00000040ee007988 */ /* 0x0005e20008000c05 */
[----:B------:R-:W-:Y:S06]  /*53f0*/  BAR.SYNC.DEFER_BLOCKING 0x0 ;  /* 0x0000000000007b1d */ /* 0x000fec0000010000 */
[----:B-1----:R-:W1:Y:S01]  /*5400*/  S2R R199, SR_TID.X ;  /* 0x0000000000c77919 */ /* 0x002e620000002100 */
[----:B--2---:R-:W-:Y:S01]  /*5410*/  IMAD.SHL.U32 R238, R2, 0x4, RZ ;  /* 0x0000000402ee7824 */ /* 0x004fe200078e00ff */
[----:B------:R-:W2:Y:S04]  /*5420*/  LDL.LU R59, [R1+0x74] ;  /* 0x00007400013b7983 */ /* 0x000ea80000300800 */
[----:B------:R-:W3:Y:S04]  /*5430*/  LDL.LU R62, [R1+0x78] ;  /* 0x00007800013e7983 */ /* 0x000ee80000300800 */
[----:B------:R-:W3:Y:S04]  /*5440*/  LDL.LU R63, [R1+0x7c] ;  /* 0x00007c00013f7983 */ /* 0x000ee80000300800 */
[----:B------:R-:W3:Y:S04]  /*5450*/  LDL.LU R64, [R1+0x80] ;  /* 0x0000800001407983 */ /* 0x000ee80000300800 */
[----:B------:R-:W3:Y:S04]  /*5460*/  LDL.LU R66, [R1+0x84] ;  /* 0x0000840001427983 */ /* 0x000ee80000300800 */
[----:B------:R-:W3:Y:S04]  /*5470*/  LDL.LU R65, [R1+0x88] ;  /* 0x0000880001417983 */ /* 0x000ee80000300800 */
[----:B------:R-:W4:Y:S01]  /*5480*/  LDSM.16.M88.4 R52, [R3+UR5] ;  /* 0x000000050334783b */ /* 0x000f220008000200 */
[----:B-1----:R-:W-:-:S04]  /*5490*/  LOP3.LUT R199, R199, 0xe0, RZ, 0xc0, !PT ;  /* 0x000000e0c7c77812 */ /* 0x002fc800078ec0ff */
[----:B------:R-:W-:-:S05]  /*54a0*/  SHF.L.U32 R199, R199, 0x3, RZ ;  /* 0x00000003c7c77819 */ /* 0x000fca00000006ff */
[----:B------:R-:W-:-:S05]  /*54b0*/  IMAD.SHL.U32 R4, R199, 0x4, RZ ;  /* 0x00000004c7047824 */ /* 0x000fca00078e00ff */
[----:B------:R-:W-:-:S04]  /*54c0*/  IADD3 R4, P0, P2, R238, UR26, R4 ;  /* 0x0000001aee047c10 */ /* 0x000fc8000fa1e004 */
[----:B------:R-:W-:Y:S01]  /*54d0*/  IADD3.X R5, PT, PT, RZ, UR27, RZ, P0, P2 ;  /* 0x0000001bff057c10 */ /* 0x000fe200087e44ff */
[----:B------:R-:W1:Y:S01]  /*54e0*/  LDCU.64 UR26, c[0x0][0x390] ;  /* 0x00007200ff1a77ac */ /* 0x000e620008000a00 */
[----:B------:R-:W-:-:S03]  /*54f0*/  LEA R6, P0, R198, UR8, 0x2 ;  /* 0x00000008c6067c11 */ /* 0x000fc6000f8010ff */
[----:B------:R5:W-:Y:S01]  /*5500*/  STG.E desc[UR12][R4.64+0x80], R228 ;  /* 0x000080e404007986 */ /* 0x000be2000c10190c */
[----:B------:R-:W-:Y:S01]  /*5510*/  LEA.HI.X R0, R198, UR9, RZ, 0x2, P0 ;  /* 0x00000009c6007c11 */ /* 0x000fe200080f14ff */
[----:B------:R-:W1:Y:S02]  /*5520*/  LDCU.64 UR8, c[0x0][0x390] ;  /* 0x00007200ff0877ac */ /* 0x000e640008000a00 */
[----:B------:R1:W-:Y:S01]  /*5530*/  STG.E desc[UR12][R4.64], R196 ;  /* 0x000000c404007986 */ /* 0x0003e2000c10190c */
[----:B------:R-:W-:Y:S02]  /*5540*/  IMAD.SHL.U32 R36, R249, 0x100, RZ ;  /* 0x00000100f9247824 */ /* 0x000fe400078e00ff */
[----:B------:R-:W-:Y:S01]  /*5550*/  IMAD.SHL.U32 R41, R248, 0x100, RZ ;  /* 0x00000100f8297824 */ /* 0x000fe200078e00ff */
[----:B0-----:R-:W-:Y:S04]  /*5560*/  STG.E desc[UR12][R4.64+0x100], R160 ;  /* 0x000100a004007986 */ /* 0x001fe8000c10190c */
[----:B-----5:R-:W5:Y:S04]  /*5570*/  LDL.LU R228, [R1+0x8c] ;  /* 0x00008c0001e47983 */ /* 0x020f680000300800 */
[----:B------:R-:W5:Y:S04]  /*5580*/  LDL.LU R198, [R1+0x90] ;  /* 0x0000900001c67983 */ /* 0x000f680000300800 */
[----:B-1----:R-:W5:Y:S04]  /*5590*/  LDL.LU R196, [R1+0x94] ;  /* 0x0000940001c47983 */ /* 0x002f680000300800 */
[----:B------:R-:W5:Y:S04]  /*55a0*/  LDL.LU R61, [R1+0x98] ;  /* 0x00009800013d7983 */ /* 0x000f680000300800 */
[----:B------:R-:W5:Y:S04]  /*55b0*/  LDL.LU R51, [R1+0x9c] ;  /* 0x00009c0001337983 */ /* 0x000f680000300800 */
[----:B------:R-:W5:Y:S04]  /*55c0*/  LDL.LU R49, [R1+0xa0] ;  /* 0x0000a00001317983 */ /* 0x000f680000300800 */
[----:B------:R-:W5:Y:S04]  /*55d0*/  LDL.LU R47, [R1+0xa8] ;  /* 0x0000a800012f7983 */ /* 0x000f680000300800 */
[----:B------:R-:W5:Y:S01]  /*55e0*/  LDL.LU R45, [R1+0xa4] ;  /* 0x0000a400012d7983 */ /* 0x000f620000300800 */
[----:B------:R-:W-:-:S05]  /*55f0*/  IADD3 R6, P0, PT, R238, R6, RZ ;  /* 0x00000006ee067210 */ /* 0x000fca0007f1e0ff */
[----:B------:R-:W-:Y:S01]  /*5600*/  IMAD.X R7, RZ, RZ, R0, P0 ;  /* 0x000000ffff077224 */ /* 0x000fe200000e0600 */
[----:B------:R-:W-:-:S04]  /*5610*/  LEA R44, P0, R249, UR26, 0xa ;  /* 0x0000001af92c7c11 */ /* 0x000fc8000f8050ff */
[----:B------:R-:W-:Y:S01]  /*5620*/  LEA.HI.X R36, R36, UR27, RZ, 0x2, P0 ;  /* 0x0000001b24247c11 */ /* 0x000fe200080f14ff */
[----:B------:R-:W-:Y:S01]  /*5630*/  IMAD.SHL.U32 R37, R245, 0x100, RZ ;  /* 0x00000100f5257824 */ /* 0x000fe200078e00ff */
[----:B----4-:R-:W-:Y:S01]  /*5640*/  LEA R60, P0, R248, UR28, 0xa ;  /* 0x0000001cf83c7c11 */ /* 0x010fe2000f8050ff */
[----:B------:R0:W-:Y:S01]  /*5650*/  STG.E desc[UR12][R4.64+0x380], R52 ;  /* 0x0003803404007986 */ /* 0x0001e2000c10190c */
[----:B------:R-:W-:Y:S01]  /*5660*/  IMAD.SHL.U32 R39, R247, 0x100, RZ ;  /* 0x00000100f7277824 */ /* 0x000fe200078e00ff */
[C---:B------:R-:W-:Y:S01]  /*5670*/  LEA R50, P3, R246.reuse, UR8, 0xa ;  /* 0x00000008f6327c11 */ /* 0x040fe2000f8650ff */
[----:B------:R-:W-:Y:S01]  /*5680*/  IMAD.SHL.U32 R0, R246, 0x100, RZ ;  /* 0x00000100f6007824 */ /* 0x000fe200078e00ff */
[----:B------:R-:W-:Y:S01]  /*5690*/  LEA.HI.X R41, R41, UR29, RZ, 0x2, P0 ;  /* 0x0000001d29297c11 */ /* 0x000fe200080f14ff */
[----:B------:R-:W-:Y:S01]  /*56a0*/  STG.E desc[UR12][R4.64+0x180], R192 ;  /* 0x000180c004007986 */ /* 0x000fe2000c10190c */
[----:B------:R-:W-:Y:S01]  /*56b0*/  LEA R245, P0, R245, UR32, 0xa ;  /* 0x00000020f5f57c11 */ /* 0x000fe2000f8050ff */
[----:B------:R-:W-:Y:S01]  /*56c0*/  IMAD.SHL.U32 R2, R243, 0x100, RZ ;  /* 0x00000100f3027824 */ /* 0x000fe200078e00ff */
[----:B------:R-:W1:Y:S01]  /*56d0*/  LDCU.64 UR28, c[0x0][0x390] ;  /* 0x00007200ff1c77ac */ /* 0x000e620008000a00 */
[----:B------:R-:W-:Y:S01]  /*56e0*/  STG.E desc[UR12][R4.64+0x200], R96 ;  /* 0x0002006004007986 */ /* 0x000fe2000c10190c */
[----:B0-----:R-:W-:-:S03]  /*56f0*/  LEA R52, P2, R247, UR30, 0xa ;  /* 0x0000001ef7347c11 */ /* 0x001fc6000f8450ff */
[----:B------:R-:W-:Y:S01]  /*5700*/  STG.E desc[UR12][R4.64+0x280], R128 ;  /* 0x0002808004007986 */ /* 0x000fe2000c10190c */
[----:B------:R-:W-:Y:S01]  /*5710*/  LEA.HI.X R37, R37, UR33, RZ, 0x2, P0 ;  /* 0x0000002125257c11 */ /* 0x000fe200080f14ff */
[----:B------:R-:W-:Y:S02]  /*5720*/  IMAD.SHL.U32 R56, R239, 0x100, RZ ;  /* 0x00000100ef387824 */ /* 0x000fe400078e00ff */
[----:B------:R0:W-:Y:S01]  /*5730*/  STG.E desc[UR12][R4.64+0x300], R232 ;  /* 0x000300e804007986 */ /* 0x0001e2000c10190c */
[----:B------:R-:W-:Y:S01]  /*5740*/  LEA.HI.X R39, R39, UR31, RZ, 0x2, P2 ;  /* 0x0000001f27277c11 */ /* 0x000fe200090f14ff */
[----:B------:R-:W-:Y:S01]  /*5750*/  IMAD.SHL.U32 R57, R240, 0x100, RZ ;  /* 0x00000100f0397824 */ /* 0x000fe200078e00ff */
[----:B------:R-:W-:Y:S01]  /*5760*/  LEA R42, P0, R242, UR38, 0xa ;  /* 0x00000026f22a7c11 */ /* 0x000fe2000f8050ff */
[----:B------:R-:W-:Y:S01]  /*5770*/  STG.E desc[UR12][R6.64], R197 ;  /* 0x000000c506007986 */ /* 0x000fe2000c10190c */
[----:B------:R-:W-:Y:S01]  /*5780*/  LEA R48, P2, R244, UR34, 0xa ;  /* 0x00000022f4307c11 */ /* 0x000fe2000f8450ff */
[----:B------:R-:W-:Y:S01]  /*5790*/  IMAD.SHL.U32 R58, R237, 0x100, RZ ;  /* 0x00000100ed3a7824 */ /* 0x000fe200078e00ff */
[----:B------:R-:W4:Y:S01]  /*57a0*/  LDCU.64 UR26, c[0x0][0x390] ;  /* 0x00007200ff1a77ac */ /* 0x000f220008000a00 */
[----:B------:R-:W-:Y:S01]  /*57b0*/  STG.E desc[UR12][R6.64+0x80], R229 ;  /* 0x000080e506007986 */ /* 0x000fe2000c10190c */
[----:B------:R-:W-:Y:S01]  /*57c0*/  IMAD.SHL.U32 R43, R236, 0x100, RZ ;  /* 0x00000100ec2b7824 */ /* 0x000fe200078e00ff */
[----:B------:R-:W1:Y:S01]  /*57d0*/  LDCU.64 UR30, c[0x0][0x390] ;  /* 0x00007200ff1e77ac */ /* 0x000e620008000a00 */
[----:B0-----:R-:W-:Y:S01]  /*57e0*/  IMAD.SHL.U32 R5, R242, 0x100, RZ ;  /* 0x00000100f2057824 */ /* 0x001fe200078e00ff */
[----:B------:R-:W-:Y:S01]  /*57f0*/  STG.E desc[UR12][R6.64+0x100], R161 ;  /* 0x000100a106007986 */ /* 0x000fe2000c10190c */
[----:B------:R-:W-:Y:S01]  /*5800*/  IMAD.SHL.U32 R4, R244, 0x100, RZ ;  /* 0x00000100f4047824 */ /* 0x000fe200078e00ff */
[----:B------:R-:W0:Y:S02]  /*5810*/  LDCU.64 UR32, c[0x0][0x390] ;  /* 0x00007200ff2077ac */ /* 0x000e240008000a00 */
[----:B------:R-:W-:Y:S04]  /*5820*/  STG.E desc[UR12][R6.64+0x180], R193 ;  /* 0x000180c106007986 */ /* 0x000fe8000c10190c */
[----:B------:R-:W-:Y:S04]  /*5830*/  STG.E desc[UR12][R6.64+0x200], R97 ;  /* 0x0002006106007986 */ /* 0x000fe8000c10190c */
[----:B------:R-:W-:Y:S04]  /*5840*/  STG.E desc[UR12][R6.64+0x280], R129 ;  /* 0x0002808106007986 */ /* 0x000fe8000c10190c */
[----:B------:R-:W-:Y:S04]  /*5850*/  STG.E desc[UR12][R6.64+0x300], R233 ;  /* 0x000300e906007986 */ /* 0x000fe8000c10190c */
[----:B------:R0:W-:Y:S01]  /*5860*/  STG.E desc[UR12][R6.64+0x380], R53 ;  /* 0x0003803506007986 */ /* 0x0001e2000c10190c */
[----:B------:R-:W-:-:S02]  /*5870*/  LEA.HI.X R5, R5, UR39, RZ, 0x2, P0 ;  /* 0x0000002705057c11 */ /* 0x000fc400080f14ff */
[----:B------:R-:W-:Y:S01]  /*5880*/  LEA.HI.X R4, R4, UR35, RZ, 0x2, P2 ;  /* 0x0000002304047c11 */ /* 0x000fe200090f14ff */
[----:B------:R-:W1:Y:S01]  /*5890*/  LDCU.64 UR34, c[0x0][0x390] ;  /* 0x00007200ff2277ac */ /* 0x000e620008000a00 */
[----:B------:R-:W-:Y:S02]  /*58a0*/  LEA R38, P0, R239, UR44, 0xa ;  /* 0x0000002cef267c11 */ /* 0x000fe4000f8050ff */
[----:B0-----:R-:W-:Y:S01]  /*58b0*/  LEA.HI.X R7, R0, UR9, RZ, 0x2, P3 ;  /* 0x0000000900077c11 */ /* 0x001fe200098f14ff */
[----:B------:R-:W-:Y:S01]  /*58c0*/  IMAD.SHL.U32 R0, R241, 0x100, RZ ;  /* 0x00000100f1007824 */ /* 0x000fe200078e00ff */
[----:B------:R-:W-:Y:S01]  /*58d0*/  LEA R46, P3, R243, UR36, 0xa ;  /* 0x00000024f32e7c11 */ /* 0x000fe2000f8650ff */
[----:B------:R-:W0:Y:S01]  /*58e0*/  LDCU.64 UR8, c[0x0][0x390] ;  /* 0x00007200ff0877ac */ /* 0x000e220008000a00 */
[----:B------:R-:W-:Y:S02]  /*58f0*/  LEA R241, P2, R241, UR40, 0xa ;  /* 0x00000028f1f17c11 */ /* 0x000fe4000f8450ff */
[----:B------:R-:W-:-:S02]  /*5900*/  LEA.HI.X R2, R2, UR37, RZ, 0x2, P3 ;  /* 0x0000002502027c11 */ /* 0x000fc400098f14ff */
[----:B------:R-:W-:Y:S02]  /*5910*/  LEA R40, P3, R240, UR42, 0xa ;  /* 0x0000002af0287c11 */ /* 0x000fe4000f8650ff */
[----:B------:R-:W-:Y:S02]  /*5920*/  LEA.HI.X R56, R56, UR45, RZ, 0x2, P0 ;  /* 0x0000002d38387c11 */ /* 0x000fe400080f14ff */
[----:B------:R-:W-:Y:S02]  /*5930*/  LEA.HI.X R0, R0, UR41, RZ, 0x2, P2 ;  /* 0x0000002900007c11 */ /* 0x000fe400090f14ff */
[----:B------:R-:W-:Y:S02]  /*5940*/  LEA.HI.X R57, R57, UR43, RZ, 0x2, P3 ;  /* 0x0000002b39397c11 */ /* 0x000fe400098f14ff */
[----:B------:R-:W-:Y:S02]  /*5950*/  LEA R6, P2, R237, UR46, 0xa ;  /* 0x0000002eed067c11 */ /* 0x000fe4000f8450ff */
[----:B------:R-:W-:-:S04]  /*5960*/  LEA R237, P3, R236, UR48, 0xa ;  /* 0x00000030eced7c11 */ /* 0x000fc8000f8650ff */
[----:B------:R-:W-:Y:S02]  /*5970*/  LEA.HI.X R199, R43, UR49, RZ, 0x2, P3 ;  /* 0x000000312bc77c11 */ /* 0x000fe400098f14ff */
[----:B------:R-:W-:Y:S02]  /*5980*/  LEA.HI.X R58, R58, UR47, RZ, 0x2, P2 ;  /* 0x0000002f3a3a7c11 */ /* 0x000fe400090f14ff */
[C---:B------:R-:W-:Y:S02]  /*5990*/  IADD3 R60, P5, PT, R238.reuse, R60, RZ ;  /* 0x0000003cee3c7210 */ /* 0x040fe40007fbe0ff */
[----:B------:R-:W-:Y:S02]  /*59a0*/  IADD3 R50, P6, PT, R238, R50, RZ ;  /* 0x00000032ee327210 */ /* 0x000fe40007fde0ff */
[----:B--2---:R-:W-:-:S04]  /*59b0*/  LEA R160, P0, R59, UR10, 0x2 ;  /* 0x0000000a3ba07c11 */ /* 0x004fc8000f8010ff */
[----:B------:R-:W-:Y:S01]  /*59c0*/  LEA.HI.X R59, R59, UR11, RZ, 0x2, P0 ;  /* 0x0000000b3b3b7c11 */ /* 0x000fe200080f14ff */
[----:B------:R-:W2:Y:S01]  /*59d0*/  LDCU.64 UR10, c[0x0][0x390] ;  /* 0x00007200ff0a77ac */ /* 0x000ea20008000a00 */
[C---:B---3--:R-:W-:Y:S02]  /*59e0*/  LEA R240, P3, R63.reuse, UR16, 0x2 ;  /* 0x000000103ff07c11 */ /* 0x048fe4000f8610ff */
[----:B------:R-:W-:Y:S02]  /*59f0*/  LEA R248, P2, R62, UR14, 0x2 ;  /* 0x0000000e3ef87c11 */ /* 0x000fe4000f8410ff */
[----:B------:R-:W-:Y:S01]  /*5a00*/  LEA.HI.X R63, R63, UR17, RZ, 0x2, P3 ;  /* 0x000000113f3f7c11 */ /* 0x000fe200098f14ff */
[----:B------:R-:W3:Y:S01]  /*5a10*/  LDCU.64 UR16, c[0x0][0x390] ;  /* 0x00007200ff1077ac */ /* 0x000ee20008000a00 */
[----:B------:R-:W-:Y:S02]  /*5a20*/  LEA R242, P0, R64, UR18, 0x2 ;  /* 0x0000001240f27c11 */ /* 0x000fe4000f8010ff */
[----:B------:R-:W-:Y:S01]  /*5a30*/  LEA.HI.X R62, R62, UR15, RZ, 0x2, P2 ;  /* 0x0000000f3e3e7c11 */ /* 0x000fe200090f14ff */
[----:B------:R-:W0:Y:S01]  /*5a40*/  LDCU.64 UR14, c[0x0][0x390] ;  /* 0x00007200ff0e77ac */ /* 0x000e220008000a00 */
[----:B------:R-:W-:-:S02]  /*5a50*/  LEA R246, P3, R65, UR22, 0x2 ;  /* 0x0000001641f67c11 */ /* 0x000fc4000f8610ff */
[----:B------:R-:W-:Y:S02]  /*5a60*/  LEA.HI.X R64, R64, UR19, RZ, 0x2, P0 ;  /* 0x0000001340407c11 */ /* 0x000fe400080f14ff */
[----:B------:R-:W-:Y:S02]  /*5a70*/  LEA.HI.X R96, R65, UR23, RZ, 0x2, P3 ;  /* 0x0000001741607c11 */ /* 0x000fe400098f14ff */
[----:B------:R-:W-:-:S04]  /*5a80*/  LEA R244, P2, R66, UR20, 0x2 ;  /* 0x0000001442f47c11 */ /* 0x000fc8000f8410ff */
[----:B------:R-:W-:Y:S02]  /*5a90*/  LEA.HI.X R66, R66, UR21, RZ, 0x2, P2 ;  /* 0x0000001542427c11 */ /* 0x000fe400090f14ff */
[----:B-----5:R-:W-:-:S04]  /*5aa0*/  LEA R65, P0, R228, UR24, 0x2 ;  /* 0x00000018e4417c11 */ /* 0x020fc8000f8010ff */
[----:B------:R-:W-:Y:S02]  /*5ab0*/  LEA.HI.X R128, R228, UR25, RZ, 0x2, P0 ;  /* 0x00000019e4807c11 */ /* 0x000fe400080f14ff */
[----:B0-----:R-:W-:Y:S02]  /*5ac0*/  LEA R67, P2, R198, UR8, 0x2 ;  /* 0x00000008c6437c11 */ /* 0x001fe4000f8410ff */
[C---:B-1----:R-:W-:Y:S02]  /*5ad0*/  LEA R129, P4, R61.reuse, UR28, 0x2 ;  /* 0x0000001c3d817c11 */ /* 0x042fe4000f8810ff */
[----:B----4-:R-:W-:Y:S02]  /*5ae0*/  LEA R97, P3, R196, UR26, 0x2 ;  /* 0x0000001ac4617c11 */ /* 0x010fe4000f8610ff */
[----:B------:R-:W-:Y:S02]  /*5af0*/  LEA.HI.X R228, R61, UR29, RZ, 0x2, P4 ;  /* 0x0000001d3de47c11 */ /* 0x000fe4000a0f14ff */
[----:B------:R-:W-:-:S02]  /*5b00*/  LEA.HI.X R192, R198, UR9, RZ, 0x2, P2 ;  /* 0x00000009c6c07c11 */ /* 0x000fc400090f14ff */
[----:B------:R-:W-:Y:S01]  /*5b10*/  LEA.HI.X R196, R196, UR27, RZ, 0x2, P3 ;  /* 0x0000001bc4c47c11 */ /* 0x000fe200098f14ff */
[----:B------:R-:W-:Y:S01]  /*5b20*/  IMAD.X R61, RZ, RZ, R41, P5 ;  /* 0x000000ffff3d7224 */ /* 0x000fe200028e0629 */
[----:B--2---:R-:W-:Y:S01]  /*5b30*/  LEA R233, P4, R45, UR10, 0x2 ;  /* 0x0000000a2de97c11 */ /* 0x004fe2000f8810ff */
[----:B------:R-:W0:Y:S01]  /*5b40*/  LDCU.64 UR8, c[0x0][0x390] ;  /* 0x00007200ff0877ac */ /* 0x000e220008000a00 */
[----:B------:R-:W-:Y:S02]  /*5b50*/  LEA R229, P3, R47, UR34, 0x2 ;  /* 0x000000222fe57c11 */ /* 0x000fe4000f8610ff */
[----:B------:R-:W-:Y:S02]  /*5b60*/  LEA.HI.X R198, R45, UR11, RZ, 0x2, P4 ;  /* 0x0000000b2dc67c11 */ /* 0x000fe4000a0f14ff */
[----:B------:R-:W-:Y:S02]  /*5b70*/  IADD3 R44, P4, PT, R238, R44, RZ ;  /* 0x0000002cee2c7210 */ /* 0x000fe40007f9e0ff */
[----:B------:R-:W-:-:S02]  /*5b80*/  LEA R193, P0, R51, UR30, 0x2 ;  /* 0x0000001e33c17c11 */ /* 0x000fc4000f8010ff */
[----:B------:R-:W-:Y:S02]  /*5b90*/  LEA R197, P2, R49, UR32, 0x2 ;  /* 0x0000002031c57c11 */ /* 0x000fe4000f8410ff */
[C---:B------:R-:W-:Y:S01]  /*5ba0*/  IADD3 R48, P5, PT, R238.reuse, R48, RZ ;  /* 0x00000030ee307210 */ /* 0x040fe20007fbe0ff */
[----:B------:R-:W-:Y:S01]  /*5bb0*/  IMAD.X R45, RZ, RZ, R36, P4 ;  /* 0x000000ffff2d7224 */ /* 0x000fe200020e0624 */
[----:B------:R-:W-:Y:S02]  /*5bc0*/  LEA.HI.X R239, R47, UR35, RZ, 0x2, P3 ;  /* 0x000000232fef7c11 */ /* 0x000fe400098f14ff */
[----:B------:R-:W-:Y:S01]  /*5bd0*/  LEA.HI.X R232, R51, UR31, RZ, 0x2, P0 ;  /* 0x0000001f33e87c11 */ /* 0x000fe200080f14ff */
[----:B------:R-:W-:Y:S01]  /*5be0*/  IMAD.X R51, RZ, RZ, R7, P6 ;  /* 0x000000ffff337224 */ /* 0x000fe200030e0607 */
[C---:B------:R-:W-:Y:S02]  /*5bf0*/  IADD3 R52, P3, PT, R238.reuse, R52, RZ ;  /* 0x00000034ee347210 */ /* 0x040fe40007f7e0ff */
[----:B------:R-:W-:-:S02]  /*5c00*/  IADD3 R36, P4, PT, R238, R245, RZ ;  /* 0x000000f5ee247210 */ /* 0x000fc40007f9e0ff */
[----:B------:R-:W-:Y:S01]  /*5c10*/  LEA.HI.X R236, R49, UR33, RZ, 0x2, P2 ;  /* 0x0000002131ec7c11 */ /* 0x000fe200090f14ff */
[----:B------:R-:W-:Y:S01]  /*5c20*/  IMAD.X R49, RZ, RZ, R4, P5 ;  /* 0x000000ffff317224 */ /* 0x000fe200028e0604 */
[C---:B------:R-:W-:Y:S02]  /*5c30*/  IADD3 R42, P6, PT, R238.reuse, R42, RZ ;  /* 0x0000002aee2a7210 */ /* 0x040fe40007fde0ff */
[C---:B------:R-:W-:Y:S01]  /*5c40*/  IADD3 R40, P5, PT, R238.reuse, R40, RZ ;  /* 0x00000028ee287210 */ /* 0x040fe20007fbe0ff */
[----:B------:R-:W-:Y:S01]  /*5c50*/  IMAD.X R53, RZ, RZ, R39, P3 ;  /* 0x000000ffff357224 */ /* 0x000fe200018e0627 */
        /* <DEDUP_REMOVED lines=10> */
[----:B------:R-:W-:Y:S01]  /*5d00*/  IADD3 R160, P4, PT, R238, R160, RZ ;  /* 0x000000a0eea07210 */ /* 0x000fe20007f9e0ff */
[----:B------:R-:W-:Y:S01]  /*5d10*/  IMAD.X R7, RZ, RZ, R58, P6 ;  /* 0x000000ffff077224 */ /* 0x000fe200030e063a */
[----:B------:R-:W-:-:S02]  /*5d20*/  IADD3.X R249, PT, PT, RZ, R62, RZ, P5, !PT ;  /* 0x0000003efff97210 */ /* 0x000fc40002ffe4ff */
        /* <DEDUP_REMOVED lines=17> */
[----:B------:R-:W-:-:S02]  /*5e40*/  IADD3 R228, P5, PT, R238, R233, RZ ;  /* 0x000000e9eee47210 */ /* 0x000fc40007fbe0ff */
[----:B------:R-:W-:Y:S01]  /*5e50*/  LEA R230, P0, R252, UR14, 0xa ;  /* 0x0000000efce67c11 */ /* 0x000fe2000f8050ff */
[----:B------:R-:W-:Y:S01]  /*5e60*/  IMAD.X R63, RZ, RZ, R128, P3 ;  /* 0x000000ffff3f7224 */ /* 0x000fe200018e0680 */
[C---:B------:R-:W-:Y:S01]  /*5e70*/  IADD3 R128, P3, PT, R238.reuse, R193, RZ ;  /* 0x000000c1ee807210 */ /* 0x040fe20007f7e0ff */
[----:B------:R-:W-:Y:S01]  /*5e80*/  IMAD.X R67, RZ, RZ, R196, P4 ;  /* 0x000000ffff437224 */ /* 0x000fe200020e06c4 */
[C---:B------:R-:W-:Y:S01]  /*5e90*/  IADD3 R196, P4, PT, R238.reuse, R229, RZ ;  /* 0x000000e5eec47210 */ /* 0x040fe20007f9e0ff */
[----:B------:R-:W-:Y:S01]  /*5ea0*/  IMAD.X R193, RZ, RZ, R236, P6 ;  /* 0x000000ffffc17224 */ /* 0x000fe200030e06ec */
[C---:B------:R-:W-:Y:S01]  /*5eb0*/  IADD3 R2, P6, PT, R238.reuse, R230, RZ ;  /* 0x000000e6ee027210 */ /* 0x040fe20007fde0ff */
[----:B------:R-:W-:Y:S01]  /*5ec0*/  IMAD.X R229, RZ, RZ, R198, P5 ;  /* 0x000000ffffe57224 */ /* 0x000fe200028e06c6 */
[----:B---3--:R-:W-:Y:S01]  /*5ed0*/  LEA R231, P2, R251, UR16, 0xa ;  /* 0x00000010fbe77c11 */ /* 0x008fe2000f8450ff */
[----:B------:R-:W2:Y:S04]  /*5ee0*/  LDL.LU R198, [R1+0xb8] ;  /* 0x0000b80001c67983 */ /* 0x000ea80000300800 */
[----:B------:R-:W3:Y:S01]  /*5ef0*/  LDL.LU R230, [R1+0xb4] ;  /* 0x0000b40001e67983 */ /* 0x000ee20000300800 */
[----:B------:R-:W-:Y:S01]  /*5f00*/  IMAD.X R129, RZ, RZ, R232, P3 ;  /* 0x000000ffff817224 */ /* 0x000fe200018e06e8 */
[----:B------:R-:W-:Y:S01]  /*5f10*/  IADD3 R232, P3, PT, R238, R237, RZ ;  /* 0x000000edeee87210 */ /* 0x000fe20007f7e0ff */
[----:B------:R-:W-:Y:S01]  /*5f20*/  IMAD.X R197, RZ, RZ, R239, P4 ;  /* 0x000000ffffc57224 */ /* 0x000fe200020e06ef */
[----:B0-----:R-:W-:Y:S01]  /*5f30*/  LEA R239, P4, R250, UR8, 0xa ;  /* 0x00000008faef7c11 */ /* 0x001fe2000f8850ff */
[----:B------:R-:W0:Y:S01]  /*5f40*/  LDSM.16.M88.4 R56, [R3+UR5+0x200] ;  /* 0x000200050338783b */ /* 0x000e220008000200 */
[----:B------:R-:W-:Y:S01]  /*5f50*/  IADD3 R236, P5, PT, R238, R231, RZ ;  /* 0x000000e7eeec7210 */ /* 0x000fe20007fbe0ff */
[----:B------:R-:W-:-:S02]  /*5f60*/  IMAD.X R233, RZ, RZ, R199, P3 ;  /* 0x000000ffffe97224 */ /* 0x000fc400018e06c7 */
[----:B------:R-:W4:Y:S01]  /*5f70*/  LDL.LU R231, [R1+0xb0] ;  /* 0x0000b00001e77983 */ /* 0x000f220000300800 */
[----:B------:R-:W-:-:S03]  /*5f80*/  IADD3 R238, P3, PT, R238, R239, RZ ;  /* 0x000000efeeee7210 */ /* 0x000fc60007f7e0ff */
[----:B------:R-:W5:Y:S04]  /*5f90*/  LDL.LU R199, [R1+0xac] ;  /* 0x0000ac0001c77983 */ /* 0x000f680000300800 */
[----:B------:R-:W4:Y:S04]  /*5fa0*/  LDL.LU R237, [R1+0x8] ;  /* 0x0000080001ed7983 */ /* 0x000f280000300800 */
[----:B------:R-:W4:Y:S04]  /*5fb0*/  LDL.LU R0, [R1+0xc] ;  /* 0x00000c0001007983 */ /* 0x000f280000300800 */
[----:B------:R-:W4:Y:S04]  /*5fc0*/  LDL.LU R239, [R1+0x68] ;  /* 0x0000680001ef7983 */ /* 0x000f280000300800 */
[----:B------:R-:W-:Y:S04]  /*5fd0*/  STG.E desc[UR12][R160.64+0x100], R162 ;  /* 0x000100a2a0007986 */ /* 0x000fe8000c10190c */
[----:B--2---:R1:W-:Y:S04]  /*5fe0*/  STG.E desc[UR12][R160.64], R198 ;  /* 0x000000c6a0007986 */ /* 0x0043e8000c10190c */
[----:B---3--:R2:W-:Y:S04]  /*5ff0*/  STG.E desc[UR12][R160.64+0x80], R230 ;  /* 0x000080e6a0007986 */ /* 0x0085e8000c10190c */
[----:B-1----:R-:W3:Y:S04]  /*6000*/  LDL.LU R198, [R1+0x4] ;  /* 0x0000040001c67983 */ /* 0x002ee80000300800 */
[----:B--2---:R-:W2:Y:S04]  /*6010*/  LDL.LU R230, [R1+0x64] ;  /* 0x0000640001e67983 */ /* 0x004ea80000300800 */
[----:B------:R-:W2:Y:S04]  /*6020*/  LDL.LU R162, [R1] ;  /* 0x0000000001a27983 */ /* 0x000ea80000300800 */
[----:B------:R1:W-:Y:S04]  /*6030*/  STG.E desc[UR12][R160.64+0x180], R194 ;  /* 0x000180c2a0007986 */ /* 0x0003e8000c10190c */
[----:B------:R-:W-:Y:S04]  /*6040*/  STG.E desc[UR12][R160.64+0x200], R98 ;  /* 0x00020062a0007986 */ /* 0x000fe8000c10190c */
[----:B------:R-:W-:Y:S04]  /*6050*/  STG.E desc[UR12][R160.64+0x280], R130 ;  /* 0x00028082a0007986 */ /* 0x000fe8000c10190c */
[----:B------:R-:W-:Y:S04]  /*6060*/  STG.E desc[UR12][R160.64+0x300], R234 ;  /* 0x000300eaa0007986 */ /* 0x000fe8000c10190c */
[----:B------:R-:W-:Y:S04]  /*6070*/  STG.E desc[UR12][R160.64+0x380], R54 ;  /* 0x00038036a0007986 */ /* 0x000fe8000c10190c */
[----:B-----5:R-:W-:Y:S04]  /*6080*/  STG.E desc[UR12][R248.64], R199 ;  /* 0x000000c7f8007986 */ /* 0x020fe8000c10190c */
[----:B----4-:R-:W-:Y:S04]  /*6090*/  STG.E desc[UR12][R248.64+0x80], R231 ;  /* 0x000080e7f8007986 */ /* 0x010fe8000c10190c */
[----:B------:R-:W-:Y:S04]  /*60a0*/  STG.E desc[UR12][R248.64+0x100], R163 ;  /* 0x000100a3f8007986 */ /* 0x000fe8000c10190c */
        /* <DEDUP_REMOVED lines=11> */
[----:B0-----:R-:W-:Y:S04]  /*6160*/  STG.E desc[UR12][R240.64+0x380], R56 ;  /* 0x00038038f0007986 */ /* 0x001fe8000c10190c */
[----:B-1----:R-:W4:Y:S04]  /*6170*/  LDL.LU R194, [R1+0x60] ;  /* 0x0000600001c27983 */ /* 0x002f280000300800 */
[----:B--2---:R-:W-:Y:S04]  /*6180*/  STG.E desc[UR12][R240.64], R162 ;  /* 0x000000a2f0007986 */ /* 0x004fe8000c10190c */
[----:B---3--:R-:W-:Y:S04]  /*6190*/  STG.E desc[UR12][R242.64], R198 ;  /* 0x000000c6f2007986 */ /* 0x008fe8000c10190c */
        /* <DEDUP_REMOVED lines=15> */
[----:B------:R0:W-:Y:S04]  /*6290*/  STG.E desc[UR12][R246.64], R0 ;  /* 0x00000000f6007986 */ /* 0x0001e8000c10190c */
[----:B------:R-:W1:Y:S04]  /*62a0*/  LDSM.16.M88.4 R160, [R3+UR5+0x400] ;  /* 0x0004000503a0783b */ /* 0x000e680008000200 */
[----:B0-----:R-:W2:Y:S04]  /*62b0*/  LDL.LU R0, [R1+0x6c] ;  /* 0x00006c0001007983 */ /* 0x001ea80000300800 */
[----:B------:R-:W-:Y:S04]  /*62c0*/  STG.E desc[UR12][R246.64+0x80], R227 ;  /* 0x000080e3f6007986 */ /* 0x000fe8000c10190c */
[----:B------:R-:W-:Y:S04]  /*62d0*/  STG.E desc[UR12][R246.64+0x100], R159 ;  /* 0x0001009ff6007986 */ /* 0x000fe8000c10190c */
[----:B------:R-:W-:Y:S04]  /*62e0*/  STG.E desc[UR12][R246.64+0x180], R191 ;  /* 0x000180bff6007986 */ /* 0x000fe8000c10190c */
[----:B------:R-:W-:Y:S04]  /*62f0*/  STG.E desc[UR12][R246.64+0x200], R95 ;  /* 0x0002005ff6007986 */ /* 0x000fe8000c10190c */
[----:B------:R-:W-:Y:S04]  /*6300*/  STG.E desc[UR12][R246.64+0x280], R127 ;  /* 0x0002807ff6007986 */ /* 0x000fe8000c10190c */
[----:B------:R-:W-:Y:S04]  /*6310*/  STG.E desc[UR12][R246.64+0x300], R35 ;  /* 0x00030023f6007986 */ /* 0x000fe8000c10190c */
[----:B------:R-:W-:Y:S04]  /*6320*/  STG.E desc[UR12][R246.64+0x380], R59 ;  /* 0x0003803bf6007986 */ /* 0x000fe8000c10190c */
[----:B----4-:R-:W-:Y:S04]  /*6330*/  STG.E desc[UR12][R62.64], R194 ;  /* 0x000000c23e007986 */ /* 0x010fe8000c10190c */
[----:B------:R-:W-:Y:S04]  /*6340*/  STG.E desc[UR12][R62.64+0x80], R220 ;  /* 0x000080dc3e007986 */ /* 0x000fe8000c10190c */
[----:B------:R-:W-:Y:S04]  /*6350*/  STG.E desc[UR12][R62.64+0x100], R152 ;  /* 0x000100983e007986 */ /* 0x000fe8000c10190c */
[----:B------:R-:W-:Y:S04]  /*6360*/  STG.E desc[UR12][R62.64+0x180], R184 ;  /* 0x000180b83e007986 */ /* 0x000fe8000c10190c */
[----:B------:R-:W-:Y:S04]  /*6370*/  STG.E desc[UR12][R62.64+0x200], R88 ;  /* 0x000200583e007986 */ /* 0x000fe8000c10190c */
[----:B------:R-:W-:Y:S04]  /*6380*/  STG.E desc[UR12][R62.64+0x280], R120 ;  /* 0x000280783e007986 */ /* 0x000fe8000c10190c */
[----:B------:R-:W-:Y:S04]  /*6390*/  STG.E desc[UR12][R62.64+0x300], R28 ;  /* 0x0003001c3e007986 */ /* 0x000fe8000c10190c */
[----:B-1----:R-:W-:Y:S04]  /*63a0*/  STG.E desc[UR12][R62.64+0x380], R160 ;  /* 0x000380a03e007986 */ /* 0x002fe8000c10190c */
[----:B------:R-:W3:Y:S04]  /*63b0*/  LDL.LU R98, [R1+0x50] ;  /* 0x0000500001627983 */ /* 0x000ee80000300800 */
        /* <DEDUP_REMOVED lines=8> */
[----:B------:R-:W4:Y:S04]  /*6440*/  LDL.LU R198, [R1+0x54] ;  /* 0x0000540001c67983 */ /* 0x000f280000300800 */
        /* <DEDUP_REMOVED lines=8> */
[----:B------:R-:W5:Y:S04]  /*64d0*/  LDL.LU R237, [R1+0x58] ;  /* 0x0000580001ed7983 */ /* 0x000f680000300800 */
[----:B------:R-:W0:Y:S04]  /*64e0*/  LDSM.16.M88.4 R32, [R3+UR5+0x600] ;  /* 0x000600050320783b */ /* 0x000e280008000200 */
[----:B------:R-:W1:Y:S04]  /*64f0*/  LDSM.16.M88.4 R56, [R3+UR5+0x800] ;  /* 0x000800050338783b */ /* 0x000e680008000200 */
[----:B--2---:R2:W-:Y:S04]  /*6500*/  STG.E desc[UR12][R96.64], R0 ;  /* 0x0000000060007986 */ /* 0x0045e8000c10190c */
[----:B--2---:R-:W2:Y:S04]  /*6510*/  LDL.LU R0, [R1+0x5c] ;  /* 0x00005c0001007983 */ /* 0x004ea80000300800 */
        /* <DEDUP_REMOVED lines=12> */
[----:B---3--:R-:W-:Y:S04]  /*65e0*/  STG.E desc[UR12][R128.64], R98 ;  /* 0x0000006280007986 */ /* 0x008fe8000c10190c */
[----:B------:R-:W-:Y:S04]  /*65f0*/  STG.E desc[UR12][R128.64+0x300], R24 ;  /* 0x0003001880007986 */ /* 0x000fe8000c10190c */
[----:B0-----:R-:W-:Y:S04]  /*6600*/  STG.E desc[UR12][R128.64+0x380], R32 ;  /* 0x0003802080007986 */ /* 0x001fe8000c10190c */
[----:B------:R-:W3:Y:S04]  /*6610*/  LDL.LU R194, [R1+0x40] ;  /* 0x0000400001c27983 */ /* 0x000ee80000300800 */
        /* <DEDUP_REMOVED lines=14> */
[----:B-----5:R-:W-:Y:S04]  /*6700*/  STG.E desc[UR12][R196.64], R237 ;  /* 0x000000edc4007986 */ /* 0x020fe8000c10190c */
[----:B------:R-:W-:Y:S04]  /*6710*/  STG.E desc[UR12][R196.64+0x300], R26 ;  /* 0x0003001ac4007986 */ /* 0x000fe8000c10190c */
[----:B------:R-:W-:Y:S04]  /*6720*/  STG.E desc[UR12][R196.64+0x380], R34 ;  /* 0x00038022c4007986 */ /* 0x000fe8000c10190c */
[----:B------:R-:W5:Y:S04]  /*6730*/  LDL.LU R239, [R1+0x48] ;  /* 0x0000480001ef7983 */ /* 0x000f680000300800 */
[----:B------:R-:W0:Y:S04]  /*6740*/  LDSM.16.M88.4 R28, [R3+UR5+0xa00] ;  /* 0x000a0005031c783b */ /* 0x000e280008000200 */
        /* <DEDUP_REMOVED lines=36> */
[----:B------:R-:W1:Y:S04]  /*6990*/  LDSM.16.M88.4 R24, [R3+UR5+0xc00] ;  /* 0x000c00050318783b */ /* 0x000e680008000200 */
[----:B--2---:R2:W-:Y:S04]  /*69a0*/  STG.E desc[UR12][R50.64], R0 ;  /* 0x0000000032007986 */ /* 0x0045e8000c10190c */
[----:B--2---:R-:W2:Y:S04]  /*69b0*/  LDL.LU R0, [R1+0x3c] ;  /* 0x00003c0001007983 */ /* 0x004ea80000300800 */
[----:B------:R-:W2:Y:S04]  /*69c0*/  LDL.LU R194, [R1+0x20] ;  /* 0x0000200001c27983 */ /* 0x000ea80000300800 */
[----:B------:R-:W2:Y:S04]  /*69d0*/  LDL.LU R230, [R1+0x24] ;  /* 0x0000240001e67983 */ /* 0x000ea80000300800 */
[----:B------:R-:W2:Y:S04]  /*69e0*/  LDL.LU R239, [R1+0x28] ;  /* 0x0000280001ef7983 */ /* 0x000ea80000300800 */
        /* <DEDUP_REMOVED lines=11> */
[----:B------:R-:W-:Y:S04]  /*6aa0*/  STG.E desc[UR12][R36.64+0x200], R76 ;  /* 0x0002004c24007986 */ /* 0x000fe8000c10190c */
[----:B------:R-:W-:Y:S04]  /*6ab0*/  STG.E desc[UR12][R36.64+0x280], R100 ;  /* 0x0002806424007986 */ /* 0x000fe8000c10190c */
[----:B------:R-:W-:Y:S04]  /*6ac0*/  STG.E desc[UR12][R36.64+0x300], R16 ;  /* 0x0003001024007986 */ /* 0x000fe8000c10190c */
[----:B0-----:R-:W-:Y:S04]  /*6ad0*/  STG.E desc[UR12][R36.64+0x380], R28 ;  /* 0x0003801c24007986 */ /* 0x001fe8000c10190c */
        /* <DEDUP_REMOVED lines=15> */
[----:B------:R-:W-:Y:S04]  /*6bd0*/  STG.E desc[UR12][R46.64+0x380], R30 ;  /* 0x0003801e2e007986 */ /* 0x000fe8000c10190c */
[----:B------:R-:W0:Y:S04]  /*6be0*/  LDSM.16.M88.4 R20, [R3+UR5+0xe00] ;  /* 0x000e00050314783b */ /* 0x000e280008000200 */
[----:B--2---:R2:W-:Y:S04]  /*6bf0*/  STG.E desc[UR12][R42.64], R0 ;  /* 0x000000002a007986 */ /* 0x0045e8000c10190c */
[----:B--2---:R-:W2:Y:S04]  /*6c00*/  LDL.LU R0, [R1+0x2c] ;  /* 0x00002c0001007983 */ /* 0x004ea80000300800 */
[----:B------:R-:W3:Y:S04]  /*6c10*/  LDL.LU R198, [R1+0x10] ;  /* 0x0000100001c67983 */ /* 0x000ee80000300800 */
        /* <DEDUP_REMOVED lines=15> */
[----:B-1----:R-:W-:Y:S04]  /*6d10*/  STG.E desc[UR12][R4.64+0x380], R24 ;  /* 0x0003801804007986 */ /* 0x002fe8000c10190c */
        /* <DEDUP_REMOVED lines=9> */
[----:B------:R-:W-:Y:S04]  /*6db0*/  STG.E desc[UR12][R38.64+0x80], R206 ;  /* 0x000080ce26007986 */ /* 0x000fe8000c10190c */
[----:B------:R-:W-:Y:S04]  /*6dc0*/  STG.E desc[UR12][R38.64+0x100], R138 ;  /* 0x0001008a26007986 */ /* 0x000fe8000c10190c */
[----:B-1----:R-:W5:Y:S04]  /*6dd0*/  LDL.LU R239, [R1+0x18] ;  /* 0x0000180001ef7983 */ /* 0x002f680000300800 */
[----:B------:R-:W-:Y:S04]  /*6de0*/  STG.E desc[UR12][R38.64+0x180], R170 ;  /* 0x000180aa26007986 */ /* 0x000fe8000c10190c */
[----:B------:R-:W-:Y:S04]  /*6df0*/  STG.E desc[UR12][R38.64+0x200], R74 ;  /* 0x0002004a26007986 */ /* 0x000fe8000c10190c */
[----:B------:R-:W-:Y:S04]  /*6e00*/  STG.E desc[UR12][R38.64+0x280], R114 ;  /* 0x0002807226007986 */ /* 0x000fe8000c10190c */
[----:B------:R-:W-:Y:S04]  /*6e10*/  STG.E desc[UR12][R38.64+0x300], R14 ;  /* 0x0003000e26007986 */ /* 0x000fe8000c10190c */
[----:B------:R-:W-:Y:S04]  /*6e20*/  STG.E desc[UR12][R38.64+0x380], R26 ;  /* 0x0003801a26007986 */ /* 0x000fe8000c10190c */
[----:B--2---:R1:W-:Y:S04]  /*6e30*/  STG.E desc[UR12][R6.64], R0 ;  /* 0x0000000006007986 */ /* 0x0043e8000c10190c */
[----:B-1----:R-:W2:Y:S01]  /*6e40*/  LDL.LU R0, [R1+0x1c] ;  /* 0x00001c0001007983 */ /* 0x002ea20000300800 */
[----:B------:R-:W-:-:S02]  /*6e50*/  IMAD.SHL.U32 R252, R252, 0x100, RZ ;  /* 0x00000100fcfc7824 */ /* 0x000fc400078e00ff */
[----:B------:R-:W-:-:S03]  /*6e60*/  IMAD.SHL.U32 R251, R251, 0x100, RZ ;  /* 0x00000100fbfb7824 */ /* 0x000fc600078e00ff */
[----:B------:R-:W-:Y:S01]  /*6e70*/  LEA.HI.X R252, R252, UR15, RZ, 0x2, P0 ;  /* 0x0000000ffcfc7c11 */ /* 0x000fe200080f14ff */
[----:B------:R-:W-:Y:S01]  /*6e80*/  IMAD.SHL.U32 R250, R250, 0x100, RZ ;  /* 0x00000100fafa7824 */ /* 0x000fe200078e00ff */
[----:B------:R-:W-:-:S03]  /*6e90*/  LEA.HI.X R251, R251, UR17, RZ, 0x2, P2 ;  /* 0x00000011fbfb7c11 */ /* 0x000fc600090f14ff */
[----:B------:R-:W-:Y:S01]  /*6ea0*/  IMAD.X R3, RZ, RZ, R252, P6 ;  /* 0x000000ffff037224 */ /* 0x000fe200030e06fc */
[----:B------:R-:W-:Y:S04]  /*6eb0*/  STG.E desc[UR12][R6.64+0x80], R207 ;  /* 0x000080cf06007986 */ /* 0x000fe8000c10190c */
[----:B------:R-:W-:Y:S04]  /*6ec0*/  STG.E desc[UR12][R6.64+0x100], R139 ;  /* 0x0001008b06007986 */ /* 0x000fe8000c10190c */
[----:B------:R-:W-:Y:S04]  /*6ed0*/  STG.E desc[UR12][R6.64+0x180], R171 ;  /* 0x000180ab06007986 */ /* 0x000fe8000c10190c */
[----:B------:R-:W-:Y:S04]  /*6ee0*/  STG.E desc[UR12][R6.64+0x200], R75 ;  /* 0x0002004b06007986 */ /* 0x000fe8000c10190c */
[----:B------:R-:W-:Y:S04]  /*6ef0*/  STG.E desc[UR12][R6.64+0x280], R115 ;  /* 0x0002807306007986 */ /* 0x000fe8000c10190c */
[----:B------:R-:W-:Y:S04]  /*6f00*/  STG.E desc[UR12][R6.64+0x300], R15 ;  /* 0x0003000f06007986 */ /* 0x000fe8000c10190c */
[----:B------:R-:W-:Y:S01]  /*6f10*/  STG.E desc[UR12][R6.64+0x380], R27 ;  /* 0x0003801b06007986 */ /* 0x000fe2000c10190c */
[----:B------:R-:W-:-:S03]  /*6f20*/  LEA.HI.X R250, R250, UR9, RZ, 0x2, P4 ;  /* 0x00000009fafa7c11 */ /* 0x000fc6000a0f14ff */
[----:B---3--:R-:W-:Y:S04]  /*6f30*/  STG.E desc[UR12][R232.64], R198 ;  /* 0x000000c6e8007986 */ /* 0x008fe8000c10190c */
[----:B------:R-:W-:Y:S04]  /*6f40*/  STG.E desc[UR12][R232.64+0x80], R200 ;  /* 0x000080c8e8007986 */ /* 0x000fe8000c10190c */
[----:B------:R-:W-:Y:S04]  /*6f50*/  STG.E desc[UR12][R232.64+0x100], R132 ;  /* 0x00010084e8007986 */ /* 0x000fe8000c10190c */
[----:B------:R-:W-:Y:S04]  /*6f60*/  STG.E desc[UR12][R232.64+0x180], R164 ;  /* 0x000180a4e8007986 */ /* 0x000fe8000c10190c */
[----:B------:R-:W-:Y:S04]  /*6f70*/  STG.E desc[UR12][R232.64+0x200], R68 ;  /* 0x00020044e8007986 */ /* 0x000fe8000c10190c */
[----:B------:R-:W-:Y:S04]  /*6f80*/  STG.E desc[UR12][R232.64+0x280], R104 ;  /* 0x00028068e8007986 */ /* 0x000fe8000c10190c */
[----:B------:R-:W-:Y:S04]  /*6f90*/  STG.E desc[UR12][R232.64+0x300], R8 ;  /* 0x00030008e8007986 */ /* 0x000fe8000c10190c */
[----:B0-----:R-:W-:Y:S04]  /*6fa0*/  STG.E desc[UR12][R232.64+0x380], R20 ;  /* 0x00038014e8007986 */ /* 0x001fe8000c10190c */
[----:B----4-:R0:W-:Y:S04]  /*6fb0*/  STG.E desc[UR12][R2.64], R237 ;  /* 0x000000ed02007986 */ /* 0x0101e8000c10190c */
[----:B------:R-:W-:Y:S04]  /*6fc0*/  STG.E desc[UR12][R2.64+0x80], R201 ;  /* 0x000080c902007986 */ /* 0x000fe8000c10190c */
[----:B------:R-:W-:Y:S01]  /*6fd0*/  STG.E desc[UR12][R2.64+0x100], R133 ;  /* 0x0001008502007986 */ /* 0x000fe2000c10190c */
[----:B0-----:R-:W-:-:S03]  /*6fe0*/  IMAD.X R237, RZ, RZ, R251, P5 ;  /* 0x000000ffffed7224 */ /* 0x001fc600028e06fb */
[----:B------:R-:W-:Y:S04]  /*6ff0*/  STG.E desc[UR12][R2.64+0x180], R165 ;  /* 0x000180a502007986 */ /* 0x000fe8000c10190c */
[----:B------:R-:W-:Y:S04]  /*7000*/  STG.E desc[UR12][R2.64+0x200], R69 ;  /* 0x0002004502007986 */ /* 0x000fe8000c10190c */
[----:B------:R-:W-:Y:S04]  /*7010*/  STG.E desc[UR12][R2.64+0x280], R105 ;  /* 0x0002806902007986 */ /* 0x000fe8000c10190c */
[----:B------:R-:W-:Y:S04]  /*7020*/  STG.E desc[UR12][R2.64+0x300], R9 ;  /* 0x0003000902007986 */ /* 0x000fe8000c10190c */
[----:B------:R-:W-:Y:S04]  /*7030*/  STG.E desc[UR12][R2.64+0x380], R21 ;  /* 0x0003801502007986 */ /* 0x000fe8000c10190c */
[----:B-----5:R0:W-:Y:S04]  /*7040*/  STG.E desc[UR12][R236.64], R239 ;  /* 0x000000efec007986 */ /* 0x0201e8000c10190c */
[----:B------:R1:W-:Y:S04]  /*7050*/  STG.E desc[UR12][R236.64+0x80], R202 ;  /* 0x000080caec007986 */ /* 0x0003e8000c10190c */
[----:B------:R1:W-:Y:S01]  /*7060*/  STG.E desc[UR12][R236.64+0x100], R134 ;  /* 0x00010086ec007986 */ /* 0x0003e2000c10190c */
[----:B0-----:R-:W-:-:S03]  /*7070*/  IMAD.X R239, RZ, RZ, R250, P3 ;  /* 0x000000ffffef7224 */ /* 0x001fc600018e06fa */
[----:B------:R1:W-:Y:S04]  /*7080*/  STG.E desc[UR12][R236.64+0x180], R166 ;  /* 0x000180a6ec007986 */ /* 0x0003e8000c10190c */
        /* <DEDUP_REMOVED lines=11> */
[----:B--2---:R1:W-:Y:S01]  /*7140*/  STG.E desc[UR12][R238.64], R0 ;  /* 0x00000000ee007986 */ /* 0x0043e2000c10190c */
[----:B------:R-:W-:Y:S06]  /*7150*/  BAR.SYNC.DEFER_BLOCKING 0x0 ;  /* 0x0000000000007b1d */ /* 0x000fec0000010000 */
[----:B------:R-:W-:Y:S05]  /*7160*/  @P1 BRA `(.L_x_8) ;  /* 0x00000000009c1947 */ /* 0x000fea0003800000 */
[----:B------:R-:W-:Y:S01]  /*7170*/  NOP ;  /* 0x0000000000007918 */ /* 0x000fe20000000000 */
[----:B------:R-:W-:Y:S01]  /*7180*/  UMOV UR5, 0x50 ;  /* 0x0000005000057882 */ /* 0x000fe20000000000 */
[----:B-1----:R-:W-:Y:S01]  /*7190*/  IMAD.U32 R0, RZ, RZ, UR7 ;  /* 0x00000007ff007e24 */ /* 0x002fe2000f8e00ff */
[----:B------:R-:W-:Y:S01]  /*71a0*/  ULEA UR6, UR4, UR5, 0x18 ;  /* 0x0000000504067291 */ /* 0x000fe2000f8ec0ff */
[----:B------:R-:W-:Y:S02]  /*71b0*/  IMAD.MOV.U32 R3, RZ, RZ, 0xffff ;  /* 0x0000ffffff037424 */ /* 0x000fe400078e00ff */
[----:B------:R-:W-:Y:S01]  /*71c0*/  IMAD.MOV.U32 R7, RZ, RZ, 0x1 ;  /* 0x00000001ff077424 */ /* 0x000fe200078e00ff */
[----:B------:R-:W-:-:S04]  /*71d0*/  LOP3.LUT R0, R0, 0xffff, RZ, 0xc0, !PT ;  /* 0x0000ffff00007812 */ /* 0x000fc800078ec0ff */
[----:B------:R-:W-:Y:S01]  /*71e0*/  SHF.R.U32.HI R0, RZ, 0x5, R0 ;  /* 0x00000005ff007819 */ /* 0x000fe20000011600 */
[----:B------:R-:W0:Y:S04]  /*71f0*/  LDS R5, [UR6] ;  /* 0x00000006ff057984 */ /* 0x000e280008000800 */
[----:B------:R-:W-:Y:S01]  /*7200*/  VIADD R2, R0, 0x10 ;  /* 0x0000001000027836 */ /* 0x000fe20000000000 */
[----:B------:R-:W-:-:S04]  /*7210*/  SHF.L.U32 R0, R3, R0, RZ ;  /* 0x0000000003007219 */ /* 0x000fc800000006ff */
[----:B------:R-:W-:-:S04]  /*7220*/  SHF.L.U32 R3, R7, R2, RZ ;  /* 0x0000000207037219 */ /* 0x000fc800000006ff */
[----:B------:R-:W-:-:S04]  /*7230*/  LOP3.LUT R0, R3, R0, RZ, 0xfc, !PT ;  /* 0x0000000003007212 */ /* 0x000fc800078efcff */
[C---:B------:R-:W-:Y:S02]  /*7240*/  LOP3.LUT R2, R0.reuse, 0xffff, RZ, 0xc0, !PT ;  /* 0x0000ffff00027812 */ /* 0x040fe400078ec0ff */
[----:B0-----:R-:W-:-:S04]  /*7250*/  LOP3.LUT R3, R0, 0xffff, R5, 0x80, !PT ;  /* 0x0000ffff00037812 */ /* 0x001fc800078e8005 */
[----:B------:R-:W-:-:S13]  /*7260*/  ISETP.NE.AND P0, PT, R3, R2, PT ;  /* 0x000000020300720c */ /* 0x000fda0003f05270 */
[----:B------:R-:W-:Y:S05]  /*7270*/  @P0 BRA `(.L_x_9) ;  /* 0x0000000000500947 */ /* 0x000fea0003800000 */
[----:B------:R-:W-:Y:S02]  /*7280*/  SHF.R.U32.HI R5, RZ, 0x10, R5 ;  /* 0x00000010ff057819 */ /* 0x000fe40000011605 */
[----:B------:R-:W-:-:S04]  /*7290*/  SHF.R.U32.HI R2, RZ, 0x10, R0 ;  /* 0x00000010ff027819 */ /* 0x000fc80000011600 */
[----:B------:R-:W-:-:S04]  /*72a0*/  LOP3.LUT R5, R5, R2, RZ, 0xc0, !PT ;  /* 0x0000000205057212 */ /* 0x000fc800078ec0ff */
[----:B------:R-:W-:-:S13]  /*72b0*/  ISETP.NE.AND P0, PT, R5, R2, PT ;  /* 0x000000020500720c */ /* 0x000fda0003f05270 */
[----:B------:R-:W-:Y:S05]  /*72c0*/  @P0 BRA `(.L_x_10) ;  /* 0x0000000000300947 */ /* 0x000fea0003800000 */
[----:B------:R-:W-:Y:S01]  /*72d0*/  R2UR UR4, R0 ;  /* 0x00000000000472ca */ /* 0x000fe200000e0000 */
[----:B------:R-:W-:Y:S01]  /*72e0*/  VOTEU.ANY UR5, UPT, PT ;  /* 0x0000000000057886 */ /* 0x000fe200038e0100 */
[----:B------:R-:W0:Y:S01]  /*72f0*/  S2R R0, SR_LANEID ;  /* 0x0000000000007919 */ /* 0x000e220000000000 */
[----:B------:R-:W-:-:S10]  /*7300*/  UFLO.U32 UR5, UR5 ;  /* 0x00000005000572bd */ /* 0x000fd400080e0000 */
[----:B------:R-:W-:-:S06]  /*7310*/  ULOP3.LUT UR4, URZ, UR4, URZ, 0x33, !UPT ;  /* 0x00000004ff047292 */ /* 0x000fcc000f8e33ff */
[----:B------:R-:W-:-:S04]  /*7320*/  IMAD.U32 R2, RZ, RZ, UR4 ;  /* 0x00000004ff027e24 */ /* 0x000fc8000f8e00ff */
[----:B------:R-:W1:Y:S02]  /*7330*/  REDUX UR7, R2 ;  /* 0x00000000020773c4 */ /* 0x000e640000000000 */
[----:B------:R2:W-:Y:S01]  /*7340*/  UTCATOMSWS.AND URZ, UR4 ;  /* 0x0000000400ff79e3 */ /* 0x0005e20008000000 */
[----:B0-----:R-:W-:Y:S01]  /*7350*/  ISETP.EQ.U32.AND P0, PT, R0, UR5, PT ;  /* 0x0000000500007c0c */ /* 0x001fe2000bf02070 */
[----:B-1----:R-:W-:-:S12]  /*7360*/  IMAD.U32 R0, RZ, RZ, UR7 ;  /* 0x00000007ff007e24 */ /* 0x002fd8000f8e00ff */
[----:B------:R2:W-:Y:S01]  /*7370*/  @P0 ATOMS.AND RZ, [UR6], R0 ;  /* 0x00000000ffff098c */ /* 0x0005e2000a800006 */
[----:B------:R-:W-:Y:S05]  /*7380*/  BRA `(.L_x_8) ;  /* 0x0000000000147947 */ /* 0x000fea0003800000 */
.L_x_10:
[----:B------:R-:W-:-:S07]  /*7390*/  MOV R2, 0x73b0 ;  /* 0x000073b000027802 */ /* 0x000fce0000000f00 */
[----:B------:R-:W-:Y:S05]  /*73a0*/  CALL.REL.NOINC `($__internal_0_$__cuda_sm10x_tcgen05_guardrail_trap_col_being_dealloced_not_returned_by_alloc) ;  /* 0x0000000000207944 */ /* 0x000fea0003c00000 */
[----:B------:R-:W-:Y:S05]  /*73b0*/  BRA `(.L_x_8) ;  /* 0x0000000000087947 */ /* 0x000fea0003800000 */
.L_x_9:
[----:B------:R-:W-:-:S07]  /*73c0*/  MOV R2, 0x73e0 ;  /* 0x000073e000027802 */ /* 0x000fce0000000f00 */
[----:B------:R-:W-:Y:S05]  /*73d0*/  CALL.REL.NOINC `($__internal_2_$__cuda_sm10x_tcgen05_guardrail_trap_unallocated_columns_being_dealloced) ;  /* 0x00000000002c7944 */ /* 0x000fea0003c00000 */
.L_x_8:
[----:B------:R-:W-:Y:S01]  /*73e0*/  NOP ;  /* 0x0000000000007918 */ /* 0x000fe20000000000 */
[----:B--2---:R-:W-:Y:S05]  /*73f0*/  EXIT ;  /* 0x000000000000794d */ /* 0x004fea0003800000 */
.L_x_7:
[----:B------:R-:W0:Y:S02]  /*7400*/  SYNCS.PHASECHK.TRANS64.TRYWAIT P0, [UR5+0x20000], RZ ;  /* 0x020000ffff0075a7 */ /* 0x000e240008001105 */
[----:B0-----:R-:W-:Y:S05]  /*7410*/  @!P0 BRA `(.L_x_7) ;  /* 0xfffffffc00f88947 */ /* 0x001fea000383ffff */
[----:B------:R-:W-:Y:S05]  /*7420*/  BRA `(.L_x_11) ;  /* 0xffffffc400cc7947 */ /* 0x000fea000383ffff */
        .weak           $__internal_0_$__cuda_sm10x_tcgen05_guardrail_trap_col_being_dealloced_not_returned_by_alloc
        .type           $__internal_0_$__cuda_sm10x_tcgen05_guardrail_trap_col_being_dealloced_not_returned_by_alloc,@function
        .size           $__internal_0_$__cuda_sm10x_tcgen05_guardrail_trap_col_being_dealloced_not_returned_by_alloc,($__internal_1_$__cuda_sm10x_tcgen05_guardrail_trap_phase_invalid_during_alloc - $__internal_0_$__cuda_sm10x_tcgen05_guardrail_trap_col_being_dealloced_not_returned_by_alloc)
$__internal_0_$__cuda_sm10x_tcgen05_guardrail_trap_col_being_dealloced_not_returned_by_alloc:
[----:B------:R-:W-:Y:S05]  /*7430*/  BPT.TRAP 0x1 ;  /* 0x000000040000795c */ /* 0x000fea0000300000 */
[----:B------:R-:W-:-:S04]  /*7440*/  IMAD.MOV.U32 R3, RZ, RZ, 0x0 ;  /* 0x00000000ff037424 */ /* 0x000fc800078e00ff */
[----:B------:R-:W-:Y:S05]  /*7450*/  RET.REL.NODEC R2 `(gluon_mma) ;  /* 0xffffff8802e87950 */ /* 0x000fea0003c3ffff */
        .weak           $__internal_1_$__cuda_sm10x_tcgen05_guardrail_trap_phase_invalid_during_alloc
        .type           $__internal_1_$__cuda_sm10x_tcgen05_guardrail_trap_phase_invalid_during_alloc,@function
        .size           $__internal_1_$__cuda_sm10x_tcgen05_guardrail_trap_phase_invalid_during_alloc,($__internal_2_$__cuda_sm10x_tcgen05_guardrail_trap_unallocated_columns_being_dealloced - $__internal_1_$__cuda_sm10x_tcgen05_guardrail_trap_phase_invalid_during_alloc)
$__internal_1_$__cuda_sm10x_tcgen05_guardrail_trap_phase_invalid_during_alloc:
[----:B------:R-:W-:Y:S05]  /*7460*/  BPT.TRAP 0x1 ;  /* 0x000000040000795c */ /* 0x000fea0000300000 */
[----:B------:R-:W-:-:S04]  /*7470*/  IMAD.MOV.U32 R3, RZ, RZ, 0x0 ;  /* 0x00000000ff037424 */ /* 0x000fc800078e00ff */
[----:B------:R-:W-:Y:S05]  /*7480*/  RET.REL.NODEC R2 `(gluon_mma) ;  /* 0xffffff8802dc7950 */ /* 0x000fea0003c3ffff */
        .weak           $__internal_2_$__cuda_sm10x_tcgen05_guardrail_trap_unallocated_columns_being_dealloced
        .type           $__internal_2_$__cuda_sm10x_tcgen05_guardrail_trap_unallocated_columns_being_dealloced,@function
        .size           $__internal_2_$__cuda_sm10x_tcgen05_guardrail_trap_unallocated_columns_being_dealloced,(.L_x_15 - $__internal_2_$__cuda_sm10x_tcgen05_guardrail_trap_unallocated_columns_being_dealloced)
$__internal_2_$__cuda_sm10x_tcgen05_guardrail_trap_unallocated_columns_being_dealloced:
[----:B------:R-:W-:Y:S05]  /*7490*/  BPT.TRAP 0x1 ;  /* 0x000000040000795c */ /* 0x000fea0000300000 */
[----:B------:R-:W-:-:S04]  /*74a0*/  IMAD.MOV.U32 R3, RZ, RZ, 0x0 ;  /* 0x00000000ff037424 */ /* 0x000fc800078e00ff */
[----:B------:R-:W-:Y:S05]  /*74b0*/  RET.REL.NODEC R2 `(gluon_mma) ;  /* 0xffffff8802d07950 */ /* 0x000fea0003c3ffff */
.L_x_12:
[----:B------:R-:W-:-:S00]  /*74c0*/  BRA `(.L_x_12) ;  /* 0xfffffffc00fc7947 */ /* 0x000fc0000383ffff */
[----:B------:R-:W-:-:S00]  /*74d0*/  NOP ;  /* 0x0000000000007918 */ /* 0x000fc00000000000 */
        /* <DEDUP_REMOVED lines=10> */
.L_x_15:


//--------------------- .nv.shared.gluon_mma      --------------------------
	.section	.nv.shared.gluon_mma,"aw",@nobits
	.sectionflags	@""
	.align	16
	.zero		1024


//--------------------- .nv.shared.reserved.0     --------------------------
	.section	.nv.shared.reserved.0,"aw",@nobits
	.align	8
	.weak		__nv_reservedSMEM_offset_0_alias
	.size		__nv_reservedSMEM_offset_0_alias, 0, 64
	.other		__nv_reservedSMEM_offset_0_alias,@"STO_CUDA_RESERVED_SHARED STV_DEFAULT"
__nv_reservedSMEM_offset_0_alias:
	.zero		0
.nv.shared.reserved.0:
	.zero		64
	.weak		__nv_reservedSMEM_allocation_phase
	.type		__nv_reservedSMEM_allocation_phase,@object
	.size		__nv_reservedSMEM_allocation_phase,(.L_0 - __nv_reservedSMEM_allocation_phase)
__nv_reservedSMEM_allocation_phase:
	.zero		1
.L_0:
	.zero		7
	.weak		__nv_reservedSMEM_devtool_atexit_pc
	.type		__nv_reservedSMEM_devtool_atexit_pc,@object
	.size		__nv_reservedSMEM_devtool_atexit_pc,(__nv_reservedSMEM_allocation_mask - __nv_reservedSMEM_devtool_atexit_pc)
__nv_reservedSMEM_devtool_atexit_pc:
	.zero		8
	.weak		__nv_reservedSMEM_allocation_mask
	.type		__nv_reservedSMEM_allocation_mask,@object
	.size		__nv_reservedSMEM_allocation_mask,(.L_2 - __nv_reservedSMEM_allocation_mask)
__nv_reservedSMEM_allocation_mask:
	.zero		4
.L_2:


//--------------------- .nv.constant0.gluon_mma   --------------------------
	.section	.nv.constant0.gluon_mma,"a",@progbits
	.sectionflags	@""
	.align	4
.nv.constant0.gluon_mma:
	.zero		936


//--------------------- SYMBOLS --------------------------

	.type		.nv.reservedSmem.offset0,@object
	.size		.nv.reservedSmem.offset0,0x4
	.type		.nv.reservedSmem.cap,@object
	.size		.nv.reservedSmem.cap,0x4
